// auto-generated by cutlass_sweep.gemm — config: {"arch": "sm_90", "cluster_m": 2, "cluster_n": 2, "dtype": "fp16", "dtype_b": "fp16", "layout": "nt", "stages": 2, "tile_k": 64, "tile_m": 128, "tile_n": 128}
#include "cutlass/cutlass.h"
#include "cutlass/gemm/collective/collective_builder.hpp"
#include "cutlass/gemm/device/gemm_universal_adapter.h"
#include "cutlass/gemm/kernel/gemm_universal.hpp"
#include "cutlass/epilogue/collective/collective_builder.hpp"

using ElemA = cutlass::half_t;
using ElemB = cutlass::half_t;
using ElemCD = cutlass::half_t;
using Acc  = float;
using TileShape    = cute::Shape<cute::_128, cute::_128, cute::_64>;
using ClusterShape = cute::Shape<cute::_2, cute::_2, cute::_1>;

using CollectiveEpilogue = typename cutlass::epilogue::collective::CollectiveBuilder<
    cutlass::arch::Sm90, cutlass::arch::OpClassTensorOp,
    TileShape, ClusterShape,
    cutlass::epilogue::collective::EpilogueTileAuto,
    Acc, Acc,
    ElemCD, cutlass::layout::RowMajor, 128 / cutlass::sizeof_bits<ElemCD>::value,
    ElemCD, cutlass::layout::RowMajor, 128 / cutlass::sizeof_bits<ElemCD>::value,
    cutlass::epilogue::collective::EpilogueScheduleAuto
  >::CollectiveOp;

using CollectiveMainloop = typename cutlass::gemm::collective::CollectiveBuilder<
    cutlass::arch::Sm90, cutlass::arch::OpClassTensorOp,
    ElemA, cutlass::layout::RowMajor, 128 / cutlass::sizeof_bits<ElemA>::value,
    ElemB, cutlass::layout::ColumnMajor, 128 / cutlass::sizeof_bits<ElemB>::value,
    Acc,
    TileShape, ClusterShape,
    cutlass::gemm::collective::StageCount<2>,
    cutlass::gemm::collective::KernelScheduleAuto
  >::CollectiveOp;

using GemmKernel = cutlass::gemm::kernel::GemmUniversal<
    cute::Shape<int,int,int,int>,
    CollectiveMainloop,
    CollectiveEpilogue
>;
using Gemm = cutlass::gemm::device::GemmUniversalAdapter<GemmKernel>;

// Force the device kernel symbol into the cubin without needing a host main.
auto* _anchor = &cutlass::device_kernel<GemmKernel>;


// ===== COMPILED SASS (sm_90a) =====

	.target	sm_90a

	.elftype	@"ET_EXEC"


//--------------------- .note.nv.tkinfo           --------------------------
	.section	.note.nv.tkinfo,"",@"SHT_NOTE"
	.sectionflags	@"SHF_NOTE_NV_TKINFO"
	.tkinfo
        /*0018*/ 	.word	0x00000002
        /*0030*/ 	.string	""
        /*0030*/ 	.string	"ptxas"
        /*0030*/ 	.string	"Cuda compilation tools, release 13.0, V13.0.88"
        /*0030*/ 	.string	"Build cuda_13.0.r13.0/compiler.36424714_0"
        /*0030*/ 	.string	"-arch sm_90a -m 64 "



//--------------------- .note.nv.cuinfo           --------------------------
	.section	.note.nv.cuinfo,"",@"SHT_NOTE"
	.sectionflags	@"SHF_NOTE_NV_CUINFO"
        /*0018*/ 	.short	0x0002
        /*001a*/ 	.short	0x005a
        /*001c*/ 	.short	0x0082
	.zero		2


//--------------------- .nv.info                  --------------------------
	.section	.nv.info,"",@"SHT_CUDA_INFO"
	.align	4


	//----- nvinfo : EIATTR_REGCOUNT
	.align		4
        /*0000*/ 	.byte	0x04, 0x2f
        /*0002*/ 	.short	(.L_15 - .L_14)
	.align		4
.L_14:
        /*0004*/ 	.word	index@(_ZN7cutlass13device_kernelINS_4gemm6kernel13GemmUniversalIN4cute5tupleIJiiiiEEENS1_10collective13CollectiveMmaINS1_34MainloopSm90TmaGmmaWarpSpecializedILi2ENS5_IJNS4_1CILi2EEESB_NSA_ILi1EEEEEENS1_35KernelTmaWarpSpecializedCooperativeEEENS5_IJNSA_ILi128EEESG_NSA_ILi64EEEEEENS_6half_tENS5_IJlSC_lEEESJ_SK_NS4_8TiledMMAINS4_8MMA_AtomIJNS4_4SM904GMMA26MMA_64x128x16_F32F16F16_SSILNSO_5MajorE0ELSQ_0ELNSO_7ScaleInE1ELSR_1EEEEEENS4_6LayoutINS5_IJSB_SC_SC_EEENS5_IJSC_NSA_ILi0EEESW_EEEEENS5_IJNS4_10UnderscoreESZ_SZ_EEEEENS4_23SM90_TMA_LOAD_MULTICASTENS4_14ComposedLayoutINS4_7SwizzleILi3ELi4ELi3EEENS4_18smem_ptr_flag_bitsILi16EEENSU_INS5_IJNSA_ILi8EEESH_EEENS5_IJSH_SC_EEEEEEEvNS4_8identityES12_S1C_vS1D_EENS_8epilogue10collective6detail29Sm90TmaWarpSpecializedAdapterINS1G_15DefaultEpilogueISJ_SK_SK_NS1F_6thread17LinearCombinationISJ_Li1EffLNS1K_9ScaleType4KindE0ELNS_15FloatRoundStyleE2ESJ_EENS1_15EpilogueDefaultEEEEEvvEEEEvNT_6ParamsE)
        /*0008*/ 	.word	0x000000a8


	//----- nvinfo : EIATTR_FRAME_SIZE
	.align		4
.L_15:
        /*000c*/ 	.byte	0x04, 0x11
        /*000e*/ 	.short	(.L_17 - .L_16)
	.align		4
.L_16:
        /*0010*/ 	.word	index@(_ZN7cutlass13device_kernelINS_4gemm6kernel13GemmUniversalIN4cute5tupleIJiiiiEEENS1_10collective13CollectiveMmaINS1_34MainloopSm90TmaGmmaWarpSpecializedILi2ENS5_IJNS4_1CILi2EEESB_NSA_ILi1EEEEEENS1_35KernelTmaWarpSpecializedCooperativeEEENS5_IJNSA_ILi128EEESG_NSA_ILi64EEEEEENS_6half_tENS5_IJlSC_lEEESJ_SK_NS4_8TiledMMAINS4_8MMA_AtomIJNS4_4SM904GMMA26MMA_64x128x16_F32F16F16_SSILNSO_5MajorE0ELSQ_0ELNSO_7ScaleInE1ELSR_1EEEEEENS4_6LayoutINS5_IJSB_SC_SC_EEENS5_IJSC_NSA_ILi0EEESW_EEEEENS5_IJNS4_10UnderscoreESZ_SZ_EEEEENS4_23SM90_TMA_LOAD_MULTICASTENS4_14ComposedLayoutINS4_7SwizzleILi3ELi4ELi3EEENS4_18smem_ptr_flag_bitsILi16EEENSU_INS5_IJNSA_ILi8EEESH_EEENS5_IJSH_SC_EEEEEEEvNS4_8identityES12_S1C_vS1D_EENS_8epilogue10collective6detail29Sm90TmaWarpSpecializedAdapterINS1G_15DefaultEpilogueISJ_SK_SK_NS1F_6thread17LinearCombinationISJ_Li1EffLNS1K_9ScaleType4KindE0ELNS_15FloatRoundStyleE2ESJ_EENS1_15EpilogueDefaultEEEEEvvEEEEvNT_6ParamsE)
        /*0014*/ 	.word	0x00000000


	//----- nvinfo : EIATTR_MIN_STACK_SIZE
	.align		4
.L_17:
        /*0018*/ 	.byte	0x04, 0x12
        /*001a*/ 	.short	(.L_19 - .L_18)
	.align		4
.L_18:
        /*001c*/ 	.word	index@(_ZN7cutlass13device_kernelINS_4gemm6kernel13GemmUniversalIN4cute5tupleIJiiiiEEENS1_10collective13CollectiveMmaINS1_34MainloopSm90TmaGmmaWarpSpecializedILi2ENS5_IJNS4_1CILi2EEESB_NSA_ILi1EEEEEENS1_35KernelTmaWarpSpecializedCooperativeEEENS5_IJNSA_ILi128EEESG_NSA_ILi64EEEEEENS_6half_tENS5_IJlSC_lEEESJ_SK_NS4_8TiledMMAINS4_8MMA_AtomIJNS4_4SM904GMMA26MMA_64x128x16_F32F16F16_SSILNSO_5MajorE0ELSQ_0ELNSO_7ScaleInE1ELSR_1EEEEEENS4_6LayoutINS5_IJSB_SC_SC_EEENS5_IJSC_NSA_ILi0EEESW_EEEEENS5_IJNS4_10UnderscoreESZ_SZ_EEEEENS4_23SM90_TMA_LOAD_MULTICASTENS4_14ComposedLayoutINS4_7SwizzleILi3ELi4ELi3EEENS4_18smem_ptr_flag_bitsILi16EEENSU_INS5_IJNSA_ILi8EEESH_EEENS5_IJSH_SC_EEEEEEEvNS4_8identityES12_S1C_vS1D_EENS_8epilogue10collective6detail29Sm90TmaWarpSpecializedAdapterINS1G_15DefaultEpilogueISJ_SK_SK_NS1F_6thread17LinearCombinationISJ_Li1EffLNS1K_9ScaleType4KindE0ELNS_15FloatRoundStyleE2ESJ_EENS1_15EpilogueDefaultEEEEEvvEEEEvNT_6ParamsE)
        /*0020*/ 	.word	0x00000000
.L_19:


//--------------------- .nv.compat                --------------------------
	.section	.nv.compat,"",@"SHT_CUDA_COMPAT_INFO"
	.align	4
        /*0000*/ 	.byte	0x02, 0x09, 0x01, 0x00, 0x02, 0x02, 0x04, 0x00, 0x02, 0x05, 0x05, 0x00, 0x03, 0x07, 0x01, 0x01
        /*0010*/ 	.byte	0x02, 0x03, 0x01, 0x00, 0x02, 0x06, 0x01, 0x00, 0x04, 0x0b, 0x08, 0x00, 0x00, 0x00, 0x00, 0x00
        /*0020*/ 	.byte	0x00, 0x00, 0x00, 0x00


//--------------------- .nv.info._ZN7cutlass13device_kernelINS_4gemm6kernel13GemmUniversalIN4cute5tupleIJiiiiEEENS1_10collective13CollectiveMmaINS1_34MainloopSm90TmaGmmaWarpSpecializedILi2ENS5_IJNS4_1CILi2EEESB_NSA_ILi1EEEEEENS1_35KernelTmaWarpSpecializedCooperativeEEENS5_IJNSA_ILi128EEESG_NSA_ILi64EEEEEENS_6half_tENS5_IJlSC_lEEESJ_SK_NS4_8TiledMMAINS4_8MMA_AtomIJNS4_4SM904GMMA26MMA_64x128x16_F32F16F16_SSILNSO_5MajorE0ELSQ_0ELNSO_7ScaleInE1ELSR_1EEEEEENS4_6LayoutINS5_IJSB_SC_SC_EEENS5_IJSC_NSA_ILi0EEESW_EEEEENS5_IJNS4_10UnderscoreESZ_SZ_EEEEENS4_23SM90_TMA_LOAD_MULTICASTENS4_14ComposedLayoutINS4_7SwizzleILi3ELi4ELi3EEENS4_18smem_ptr_flag_bitsILi16EEENSU_INS5_IJNSA_ILi8EEESH_EEENS5_IJSH_SC_EEEEEEEvNS4_8identityES12_S1C_vS1D_EENS_8epilogue10collective6detail29Sm90TmaWarpSpecializedAdapterINS1G_15DefaultEpilogueISJ_SK_SK_NS1F_6thread17LinearCombinationISJ_Li1EffLNS1K_9ScaleType4KindE0ELNS_15FloatRoundStyleE2ESJ_EENS1_15EpilogueDefaultEEEEEvvEEEEvNT_6ParamsE --------------------------
	.section	.nv.info._ZN7cutlass13device_kernelINS_4gemm6kernel13GemmUniversalIN4cute5tupleIJiiiiEEENS1_10collective13CollectiveMmaINS1_34MainloopSm90TmaGmmaWarpSpecializedILi2ENS5_IJNS4_1CILi2EEESB_NSA_ILi1EEEEEENS1_35KernelTmaWarpSpecializedCooperativeEEENS5_IJNSA_ILi128EEESG_NSA_ILi64EEEEEENS_6half_tENS5_IJlSC_lEEESJ_SK_NS4_8TiledMMAINS4_8MMA_AtomIJNS4_4SM904GMMA26MMA_64x128x16_F32F16F16_SSILNSO_5MajorE0ELSQ_0ELNSO_7ScaleInE1ELSR_1EEEEEENS4_6LayoutINS5_IJSB_SC_SC_EEENS5_IJSC_NSA_ILi0EEESW_EEEEENS5_IJNS4_10UnderscoreESZ_SZ_EEEEENS4_23SM90_TMA_LOAD_MULTICASTENS4_14ComposedLayoutINS4_7SwizzleILi3ELi4ELi3EEENS4_18smem_ptr_flag_bitsILi16EEENSU_INS5_IJNSA_ILi8EEESH_EEENS5_IJSH_SC_EEEEEEEvNS4_8identityES12_S1C_vS1D_EENS_8epilogue10collective6detail29Sm90TmaWarpSpecializedAdapterINS1G_15DefaultEpilogueISJ_SK_SK_NS1F_6thread17LinearCombinationISJ_Li1EffLNS1K_9ScaleType4KindE0ELNS_15FloatRoundStyleE2ESJ_EENS1_15EpilogueDefaultEEEEEvvEEEEvNT_6ParamsE,"",@"SHT_CUDA_INFO"
	.sectionflags	@""
	.align	4


	//----- nvinfo : EIATTR_CUDA_API_VERSION
	.align		4
        /*0000*/ 	.byte	0x04, 0x37
        /*0002*/ 	.short	(.L_21 - .L_20)
.L_20:
        /*0004*/ 	.word	0x00000082


	//----- nvinfo : EIATTR_KPARAM_INFO
	.align		4
.L_21:
        /*0008*/ 	.byte	0x04, 0x17
        /*000a*/ 	.short	(.L_23 - .L_22)
.L_22:
        /*000c*/ 	.word	0x00000000
        /*0010*/ 	.short	0x0000
        /*0012*/ 	.short	0x0070
        /*0014*/ 	.byte	0x00, 0xf0, 0x01, 0x10


	//----- nvinfo : EIATTR_SPARSE_MMA_MASK
	.align		4
.L_23:
        /*0018*/ 	.byte	0x03, 0x50
        /*001a*/ 	.short	0x0000


	//----- nvinfo : EIATTR_MAXREG_COUNT
	.align		4
        /*001c*/ 	.byte	0x03, 0x1b
        /*001e*/ 	.short	0x00a8


	//----- nvinfo : EIATTR_NUM_BARRIERS
	.align		4
        /*0020*/ 	.byte	0x02, 0x4c
        /*0022*/ 	.byte	0x01
	.zero		1


	//----- nvinfo : EIATTR_EXTERNS
	.align		4
        /*0024*/ 	.byte	0x04, 0x0f
        /*0026*/ 	.short	(.L_25 - .L_24)


	//   ....[0]....
	.align		4
.L_24:
        /*0028*/ 	.word	index@(__assertfail)


	//----- nvinfo : EIATTR_MERCURY_ISA_VERSION
	.align		4
.L_25:
        /*002c*/ 	.byte	0x03, 0x5f
        /*002e*/ 	.short	0x0101


	//----- nvinfo : EIATTR_INT_WARP_WIDE_INSTR_OFFSETS
	.align		4
        /*0030*/ 	.byte	0x04, 0x31
        /*0032*/ 	.short	(.L_27 - .L_26)


	//   ....[0]....
.L_26:
        /*0034*/ 	.word	0x00000440


	//   ....[1]....
        /*0038*/ 	.word	0x00000460


	//   ....[2]....
        /*003c*/ 	.word	0x00000640


	//   ....[3]....
        /*0040*/ 	.word	0x00001ec0


	//----- nvinfo : EIATTR_COOP_GROUP_MASK_REGIDS
	.align		4
.L_27:
        /*0044*/ 	.byte	0x04, 0x29
        /*0046*/ 	.short	(.L_29 - .L_28)


	//   ....[0]....
.L_28:
        /*0048*/ 	.word	0xffffffff


	//   ....[1]....
        /*004c*/ 	.word	0xffffffff


	//   ....[2]....
        /*0050*/ 	.word	0xffffffff


	//   ....[3]....
        /*0054*/ 	.word	0xffffffff


	//   ....[4]....
        /*0058*/ 	.word	0xffffffff


	//   ....[5]....
        /*005c*/ 	.word	0xffffffff


	//----- nvinfo : EIATTR_COOP_GROUP_INSTR_OFFSETS
	.align		4
.L_29:
        /*0060*/ 	.byte	0x04, 0x28
        /*0062*/ 	.short	(.L_31 - .L_30)


	//   ....[0]....
.L_30:
        /*0064*/ 	.word	0x00000060


	//   ....[1]....
        /*0068*/ 	.word	0x00000070


	//   ....[2]....
        /*006c*/ 	.word	0x00000130


	//   ....[3]....
        /*0070*/ 	.word	0x00000290


	//   ....[4]....
        /*0074*/ 	.word	0x000007c0


	//   ....[5]....
        /*0078*/ 	.word	0x00001440


	//----- nvinfo : EIATTR_REG_RECONFIG
	.align		4
.L_31:
        /*007c*/ 	.byte	0x01, 0x54
	.zero		2


	//----- nvinfo : EIATTR_SYSCALL_OFFSETS
	.align		4
        /*0080*/ 	.byte	0x04, 0x46
        /*0082*/ 	.short	(.L_33 - .L_32)


	//   ....[0]....
.L_32:
        /*0084*/ 	.word	0x00001630


	//----- nvinfo : EIATTR_MBARRIER_INSTR_OFFSETS
	.align		4
.L_33:
        /*0088*/ 	.byte	0x04, 0x39
        /*008a*/ 	.short	(.L_35 - .L_34)


	//   ....[0]....
.L_34:
        /*008c*/ 	.word	0x00000230
        /*0090*/ 	.word	0x000000ff
        /*0094*/ 	.word	0x00000000
        /*0098*/ 	.short	0x0100
        /*009a*/ 	.byte	0x08
	.zero		1


	//   ....[1]....
        /*009c*/ 	.word	0x00000240
        /*00a0*/ 	.word	0x000000ff
        /*00a4*/ 	.word	0x00000010
        /*00a8*/ 	.short	0x0100
        /*00aa*/ 	.byte	0x08
	.zero		1


	//   ....[2]....
        /*00ac*/ 	.word	0x00000250
        /*00b0*/ 	.word	0x000000ff
        /*00b4*/ 	.word	0x00000008
        /*00b8*/ 	.short	0x0100
        /*00ba*/ 	.byte	0x08
	.zero		1


	//   ....[3]....
        /*00bc*/ 	.word	0x00000260
        /*00c0*/ 	.word	0x000000ff
        /*00c4*/ 	.word	0x00000018
        /*00c8*/ 	.short	0x0100
        /*00ca*/ 	.byte	0x08
	.zero		1


	//   ....[4]....
        /*00cc*/ 	.word	0x000006d0
        /*00d0*/ 	.word	0x000000ff
        /*00d4*/ 	.word	0x00000030
        /*00d8*/ 	.short	0x0100
        /*00da*/ 	.byte	0x06
	.zero		1


	//   ....[5]....
        /*00dc*/ 	.word	0x00000760
        /*00e0*/ 	.word	0x000000ff
        /*00e4*/ 	.word	0x00000038
        /*00e8*/ 	.short	0x0100
        /*00ea*/ 	.byte	0x06
	.zero		1


	//   ....[6]....
        /*00ec*/ 	.word	0x000016f0
        /*00f0*/ 	.word	0x00000003
        /*00f4*/ 	.word	0x00000000
        /*00f8*/ 	.short	0x010a
        /*00fa*/ 	.byte	0x3f
	.zero		1


	//   ....[7]....
        /*00fc*/ 	.word	0x00001750
        /*0100*/ 	.word	0x00000003
        /*0104*/ 	.word	0x00000000
        /*0108*/ 	.short	0x010a
        /*010a*/ 	.byte	0x3f
	.zero		1


	//   ....[8]....
        /*010c*/ 	.word	0x00001ad0
        /*0110*/ 	.word	0x00000005
        /*0114*/ 	.word	0x00000000
        /*0118*/ 	.short	0x010a
        /*011a*/ 	.byte	0x3f
	.zero		1


	//   ....[9]....
        /*011c*/ 	.word	0x00001b10
        /*0120*/ 	.word	0x00000005
        /*0124*/ 	.word	0x00000000
        /*0128*/ 	.short	0x010a
        /*012a*/ 	.byte	0x3f
	.zero		1


	//   ....[10]....
        /*012c*/ 	.word	0x00001d70
        /*0130*/ 	.word	0x00000004
        /*0134*/ 	.word	0x00000000
        /*0138*/ 	.short	0x0101
        /*013a*/ 	.byte	0x3f
	.zero		1


	//   ....[11]....
        /*013c*/ 	.word	0x00001f30
        /*0140*/ 	.word	0x00000000
        /*0144*/ 	.word	0x00000000
        /*0148*/ 	.short	0x0101
        /*014a*/ 	.byte	0x3f
	.zero		1


	//   ....[12]....
        /*014c*/ 	.word	0x00007120
        /*0150*/ 	.word	0x00000014
        /*0154*/ 	.word	0x00000010
        /*0158*/ 	.short	0x010a
        /*015a*/ 	.byte	0x3f
	.zero		1


	//   ....[13]....
        /*015c*/ 	.word	0x00007510
        /*0160*/ 	.word	0x00000004
        /*0164*/ 	.word	0x00000038
        /*0168*/ 	.short	0x0101
        /*016a*/ 	.byte	0x3f
	.zero		1


	//   ....[14]....
        /*016c*/ 	.word	0x00007c30
        /*0170*/ 	.word	0x00000005
        /*0174*/ 	.word	0x00000000
        /*0178*/ 	.short	0x010a
        /*017a*/ 	.byte	0x3f
	.zero		1


	//   ....[15]....
        /*017c*/ 	.word	0x00007cb0
        /*0180*/ 	.word	0x00000009
        /*0184*/ 	.word	0x00000000
        /*0188*/ 	.short	0x010a
        /*018a*/ 	.byte	0x3f
	.zero		1


	//   ....[16]....
        /*018c*/ 	.word	0x00007d10
        /*0190*/ 	.word	0x00000003
        /*0194*/ 	.word	0x00000000
        /*0198*/ 	.short	0x010a
        /*019a*/ 	.byte	0x3f
	.zero		1


	//   ....[17]....
        /*019c*/ 	.word	0x00007d60
        /*01a0*/ 	.word	0x00000005
        /*01a4*/ 	.word	0x00000000
        /*01a8*/ 	.short	0x010a
        /*01aa*/ 	.byte	0x3f
	.zero		1


	//   ....[18]....
        /*01ac*/ 	.word	0x00007e30
        /*01b0*/ 	.word	0x00000014
        /*01b4*/ 	.word	0x00000010
        /*01b8*/ 	.short	0x010a
        /*01ba*/ 	.byte	0x3f
	.zero		1


	//   ....[19]....
        /*01bc*/ 	.word	0x00007f00
        /*01c0*/ 	.word	0x00000005
        /*01c4*/ 	.word	0x00000000
        /*01c8*/ 	.short	0x010a
        /*01ca*/ 	.byte	0x3f
	.zero		1


	//----- nvinfo : EIATTR_NUM_MBARRIERS
	.align		4
.L_35:
        /*01cc*/ 	.byte	0x03, 0x38
        /*01ce*/ 	.short	0x0006


	//----- nvinfo : EIATTR_EXIT_INSTR_OFFSETS
	.align		4
        /*01d0*/ 	.byte	0x04, 0x1c
        /*01d2*/ 	.short	(.L_37 - .L_36)


	//   ....[0]....
.L_36:
        /*01d4*/ 	.word	0x00000990


	//   ....[1]....
        /*01d8*/ 	.word	0x000011a0


	//   ....[2]....
        /*01dc*/ 	.word	0x000067d0


	//   ....[3]....
        /*01e0*/ 	.word	0x00006d30


	//   ....[4]....
        /*01e4*/ 	.word	0x00007d00


	//----- nvinfo : EIATTR_MAX_THREADS
	.align		4
.L_37:
        /*01e8*/ 	.byte	0x04, 0x05
        /*01ea*/ 	.short	(.L_39 - .L_38)
.L_38:
        /*01ec*/ 	.word	0x00000180
        /*01f0*/ 	.word	0x00000001
        /*01f4*/ 	.word	0x00000001


	//----- nvinfo : EIATTR_CRS_STACK_SIZE
	.align		4
.L_39:
        /*01f8*/ 	.byte	0x04, 0x1e
        /*01fa*/ 	.short	(.L_41 - .L_40)
.L_40:
        /*01fc*/ 	.word	0x00000000


	//----- nvinfo : EIATTR_CBANK_PARAM_SIZE
	.align		4
.L_41:
        /*0200*/ 	.byte	0x03, 0x19
        /*0202*/ 	.short	0x0470


	//----- nvinfo : EIATTR_PARAM_CBANK
	.align		4
        /*0204*/ 	.byte	0x04, 0x0a
        /*0206*/ 	.short	(.L_43 - .L_42)
	.align		4
.L_42:
        /*0208*/ 	.word	index@(.nv.constant0._ZN7cutlass13device_kernelINS_4gemm6kernel13GemmUniversalIN4cute5tupleIJiiiiEEENS1_10collective13CollectiveMmaINS1_34MainloopSm90TmaGmmaWarpSpecializedILi2ENS5_IJNS4_1CILi2EEESB_NSA_ILi1EEEEEENS1_35KernelTmaWarpSpecializedCooperativeEEENS5_IJNSA_ILi128EEESG_NSA_ILi64EEEEEENS_6half_tENS5_IJlSC_lEEESJ_SK_NS4_8TiledMMAINS4_8MMA_AtomIJNS4_4SM904GMMA26MMA_64x128x16_F32F16F16_SSILNSO_5MajorE0ELSQ_0ELNSO_7ScaleInE1ELSR_1EEEEEENS4_6LayoutINS5_IJSB_SC_SC_EEENS5_IJSC_NSA_ILi0EEESW_EEEEENS5_IJNS4_10UnderscoreESZ_SZ_EEEEENS4_23SM90_TMA_LOAD_MULTICASTENS4_14ComposedLayoutINS4_7SwizzleILi3ELi4ELi3EEENS4_18smem_ptr_flag_bitsILi16EEENSU_INS5_IJNSA_ILi8EEESH_EEENS5_IJSH_SC_EEEEEEEvNS4_8identityES12_S1C_vS1D_EENS_8epilogue10collective6detail29Sm90TmaWarpSpecializedAdapterINS1G_15DefaultEpilogueISJ_SK_SK_NS1F_6thread17LinearCombinationISJ_Li1EffLNS1K_9ScaleType4KindE0ELNS_15FloatRoundStyleE2ESJ_EENS1_15EpilogueDefaultEEEEEvvEEEEvNT_6ParamsE)
        /*020c*/ 	.short	0x0210
        /*020e*/ 	.short	0x0470


	//----- nvinfo : EIATTR_SW_WAR
	.align		4
.L_43:
        /*0210*/ 	.byte	0x04, 0x36
        /*0212*/ 	.short	(.L_45 - .L_44)
.L_44:
        /*0214*/ 	.word	0x00000008
.L_45:


//--------------------- .nv.callgraph             --------------------------
	.section	.nv.callgraph,"",@"SHT_CUDA_CALLGRAPH"
	.align	4
	.sectionentsize	8
	.align		4
        /*0000*/ 	.word	0x00000000
	.align		4
        /*0004*/ 	.word	0xffffffff
	.align		4
        /*0008*/ 	.word	index@(_ZN7cutlass13device_kernelINS_4gemm6kernel13GemmUniversalIN4cute5tupleIJiiiiEEENS1_10collective13CollectiveMmaINS1_34MainloopSm90TmaGmmaWarpSpecializedILi2ENS5_IJNS4_1CILi2EEESB_NSA_ILi1EEEEEENS1_35KernelTmaWarpSpecializedCooperativeEEENS5_IJNSA_ILi128EEESG_NSA_ILi64EEEEEENS_6half_tENS5_IJlSC_lEEESJ_SK_NS4_8TiledMMAINS4_8MMA_AtomIJNS4_4SM904GMMA26MMA_64x128x16_F32F16F16_SSILNSO_5MajorE0ELSQ_0ELNSO_7ScaleInE1ELSR_1EEEEEENS4_6LayoutINS5_IJSB_SC_SC_EEENS5_IJSC_NSA_ILi0EEESW_EEEEENS5_IJNS4_10UnderscoreESZ_SZ_EEEEENS4_23SM90_TMA_LOAD_MULTICASTENS4_14ComposedLayoutINS4_7SwizzleILi3ELi4ELi3EEENS4_18smem_ptr_flag_bitsILi16EEENSU_INS5_IJNSA_ILi8EEESH_EEENS5_IJSH_SC_EEEEEEEvNS4_8identityES12_S1C_vS1D_EENS_8epilogue10collective6detail29Sm90TmaWarpSpecializedAdapterINS1G_15DefaultEpilogueISJ_SK_SK_NS1F_6thread17LinearCombinationISJ_Li1EffLNS1K_9ScaleType4KindE0ELNS_15FloatRoundStyleE2ESJ_EENS1_15EpilogueDefaultEEEEEvvEEEEvNT_6ParamsE)
	.align		4
        /*000c*/ 	.word	index@(__assertfail)
	.align		4
        /*0010*/ 	.word	0x00000000
	.align		4
        /*0014*/ 	.word	0xfffffffe
	.align		4
        /*0018*/ 	.word	0x00000000
	.align		4
        /*001c*/ 	.word	0xfffffffd
	.align		4
        /*0020*/ 	.word	0x00000000
	.align		4
        /*0024*/ 	.word	0xfffffffc


//--------------------- .nv.constant4             --------------------------
	.section	.nv.constant4,"a",@progbits
	.align	8
	.align		8
.nv.constant4:
        /*0000*/ 	.dword	__assertfail
	.align		8
        /*0008*/ 	.dword	__unnamed_1
	.align		8
        /*0010*/ 	.dword	_ZN40_INTERNAL_beba13d4_4_k_cu_4ad5e49b_384874cuda3std3__45__cpo5beginE
	.align		8
        /*0018*/ 	.dword	_ZN40_INTERNAL_beba13d4_4_k_cu_4ad5e49b_384874cuda3std3__45__cpo3endE
	.align		8
        /*0020*/ 	.dword	_ZN40_INTERNAL_beba13d4_4_k_cu_4ad5e49b_384874cuda3std3__45__cpo6cbeginE
	.align		8
        /*0028*/ 	.dword	_ZN40_INTERNAL_beba13d4_4_k_cu_4ad5e49b_384874cuda3std3__45__cpo4cendE
	.align		8
        /*0030*/ 	.dword	_ZN40_INTERNAL_beba13d4_4_k_cu_4ad5e49b_384874cuda3std3__442_GLOBAL__N__beba13d4_4_k_cu_4ad5e49b_384876ignoreE
	.align		8
        /*0038*/ 	.dword	_ZN40_INTERNAL_beba13d4_4_k_cu_4ad5e49b_384874cuda3std3__419piecewise_constructE
	.align		8
        /*0040*/ 	.dword	_ZN40_INTERNAL_beba13d4_4_k_cu_4ad5e49b_384874cuda3std3__48in_placeE
	.align		8
        /*0048*/ 	.dword	_ZN40_INTERNAL_beba13d4_4_k_cu_4ad5e49b_384874cuda3std6ranges3__45__cpo4swapE
	.align		8
        /*0050*/ 	.dword	_ZN40_INTERNAL_beba13d4_4_k_cu_4ad5e49b_384874cuda3std6ranges3__45__cpo9iter_moveE
	.align		8
        /*0058*/ 	.dword	_ZN40_INTERNAL_beba13d4_4_k_cu_4ad5e49b_384874cute7productE
	.align		8
        /*0060*/ 	.dword	_ZN40_INTERNAL_beba13d4_4_k_cu_4ad5e49b_384874cute1_E
	.align		8
        /*0068*/ 	.dword	$str$22
	.align		8
        /*0070*/ 	.dword	$str$23


//--------------------- .text._ZN7cutlass13device_kernelINS_4gemm6kernel13GemmUniversalIN4cute5tupleIJiiiiEEENS1_10collective13CollectiveMmaINS1_34MainloopSm90TmaGmmaWarpSpecializedILi2ENS5_IJNS4_1CILi2EEESB_NSA_ILi1EEEEEENS1_35KernelTmaWarpSpecializedCooperativeEEENS5_IJNSA_ILi128EEESG_NSA_ILi64EEEEEENS_6half_tENS5_IJlSC_lEEESJ_SK_NS4_8TiledMMAINS4_8MMA_AtomIJNS4_4SM904GMMA26MMA_64x128x16_F32F16F16_SSILNSO_5MajorE0ELSQ_0ELNSO_7ScaleInE1ELSR_1EEEEEENS4_6LayoutINS5_IJSB_SC_SC_EEENS5_IJSC_NSA_ILi0EEESW_EEEEENS5_IJNS4_10UnderscoreESZ_SZ_EEEEENS4_23SM90_TMA_LOAD_MULTICASTENS4_14ComposedLayoutINS4_7SwizzleILi3ELi4ELi3EEENS4_18smem_ptr_flag_bitsILi16EEENSU_INS5_IJNSA_ILi8EEESH_EEENS5_IJSH_SC_EEEEEEEvNS4_8identityES12_S1C_vS1D_EENS_8epilogue10collective6detail29Sm90TmaWarpSpecializedAdapterINS1G_15DefaultEpilogueISJ_SK_SK_NS1F_6thread17LinearCombinationISJ_Li1EffLNS1K_9ScaleType4KindE0ELNS_15FloatRoundStyleE2ESJ_EENS1_15EpilogueDefaultEEEEEvvEEEEvNT_6ParamsE --------------------------
	.section	.text._ZN7cutlass13device_kernelINS_4gemm6kernel13GemmUniversalIN4cute5tupleIJiiiiEEENS1_10collective13CollectiveMmaINS1_34MainloopSm90TmaGmmaWarpSpecializedILi2ENS5_IJNS4_1CILi2EEESB_NSA_ILi1EEEEEENS1_35KernelTmaWarpSpecializedCooperativeEEENS5_IJNSA_ILi128EEESG_NSA_ILi64EEEEEENS_6half_tENS5_IJlSC_lEEESJ_SK_NS4_8TiledMMAINS4_8MMA_AtomIJNS4_4SM904GMMA26MMA_64x128x16_F32F16F16_SSILNSO_5MajorE0ELSQ_0ELNSO_7ScaleInE1ELSR_1EEEEEENS4_6LayoutINS5_IJSB_SC_SC_EEENS5_IJSC_NSA_ILi0EEESW_EEEEENS5_IJNS4_10UnderscoreESZ_SZ_EEEEENS4_23SM90_TMA_LOAD_MULTICASTENS4_14ComposedLayoutINS4_7SwizzleILi3ELi4ELi3EEENS4_18smem_ptr_flag_bitsILi16EEENSU_INS5_IJNSA_ILi8EEESH_EEENS5_IJSH_SC_EEEEEEEvNS4_8identityES12_S1C_vS1D_EENS_8epilogue10collective6detail29Sm90TmaWarpSpecializedAdapterINS1G_15DefaultEpilogueISJ_SK_SK_NS1F_6thread17LinearCombinationISJ_Li1EffLNS1K_9ScaleType4KindE0ELNS_15FloatRoundStyleE2ESJ_EENS1_15EpilogueDefaultEEEEEvvEEEEvNT_6ParamsE,"ax",@progbits
	.align	128
.text._ZN7cutlass13device_kernelINS_4gemm6kernel13GemmUniversalIN4cute5tupleIJiiiiEEENS1_10collective13CollectiveMmaINS1_34MainloopSm90TmaGmmaWarpSpecializedILi2ENS5_IJNS4_1CILi2EEESB_NSA_ILi1EEEEEENS1_35KernelTmaWarpSpecializedCooperativeEEENS5_IJNSA_ILi128EEESG_NSA_ILi64EEEEEENS_6half_tENS5_IJlSC_lEEESJ_SK_NS4_8TiledMMAINS4_8MMA_AtomIJNS4_4SM904GMMA26MMA_64x128x16_F32F16F16_SSILNSO_5MajorE0ELSQ_0ELNSO_7ScaleInE1ELSR_1EEEEEENS4_6LayoutINS5_IJSB_SC_SC_EEENS5_IJSC_NSA_ILi0EEESW_EEEEENS5_IJNS4_10UnderscoreESZ_SZ_EEEEENS4_23SM90_TMA_LOAD_MULTICASTENS4_14ComposedLayoutINS4_7SwizzleILi3ELi4ELi3EEENS4_18smem_ptr_flag_bitsILi16EEENSU_INS5_IJNSA_ILi8EEESH_EEENS5_IJSH_SC_EEEEEEEvNS4_8identityES12_S1C_vS1D_EENS_8epilogue10collective6detail29Sm90TmaWarpSpecializedAdapterINS1G_15DefaultEpilogueISJ_SK_SK_NS1F_6thread17LinearCombinationISJ_Li1EffLNS1K_9ScaleType4KindE0ELNS_15FloatRoundStyleE2ESJ_EENS1_15EpilogueDefaultEEEEEvvEEEEvNT_6ParamsE:
        .type           _ZN7cutlass13device_kernelINS_4gemm6kernel13GemmUniversalIN4cute5tupleIJiiiiEEENS1_10collective13CollectiveMmaINS1_34MainloopSm90TmaGmmaWarpSpecializedILi2ENS5_IJNS4_1CILi2EEESB_NSA_ILi1EEEEEENS1_35KernelTmaWarpSpecializedCooperativeEEENS5_IJNSA_ILi128EEESG_NSA_ILi64EEEEEENS_6half_tENS5_IJlSC_lEEESJ_SK_NS4_8TiledMMAINS4_8MMA_AtomIJNS4_4SM904GMMA26MMA_64x128x16_F32F16F16_SSILNSO_5MajorE0ELSQ_0ELNSO_7ScaleInE1ELSR_1EEEEEENS4_6LayoutINS5_IJSB_SC_SC_EEENS5_IJSC_NSA_ILi0EEESW_EEEEENS5_IJNS4_10UnderscoreESZ_SZ_EEEEENS4_23SM90_TMA_LOAD_MULTICASTENS4_14ComposedLayoutINS4_7SwizzleILi3ELi4ELi3EEENS4_18smem_ptr_flag_bitsILi16EEENSU_INS5_IJNSA_ILi8EEESH_EEENS5_IJSH_SC_EEEEEEEvNS4_8identityES12_S1C_vS1D_EENS_8epilogue10collective6detail29Sm90TmaWarpSpecializedAdapterINS1G_15DefaultEpilogueISJ_SK_SK_NS1F_6thread17LinearCombinationISJ_Li1EffLNS1K_9ScaleType4KindE0ELNS_15FloatRoundStyleE2ESJ_EENS1_15EpilogueDefaultEEEEEvvEEEEvNT_6ParamsE,@function
        .size           _ZN7cutlass13device_kernelINS_4gemm6kernel13GemmUniversalIN4cute5tupleIJiiiiEEENS1_10collective13CollectiveMmaINS1_34MainloopSm90TmaGmmaWarpSpecializedILi2ENS5_IJNS4_1CILi2EEESB_NSA_ILi1EEEEEENS1_35KernelTmaWarpSpecializedCooperativeEEENS5_IJNSA_ILi128EEESG_NSA_ILi64EEEEEENS_6half_tENS5_IJlSC_lEEESJ_SK_NS4_8TiledMMAINS4_8MMA_AtomIJNS4_4SM904GMMA26MMA_64x128x16_F32F16F16_SSILNSO_5MajorE0ELSQ_0ELNSO_7ScaleInE1ELSR_1EEEEEENS4_6LayoutINS5_IJSB_SC_SC_EEENS5_IJSC_NSA_ILi0EEESW_EEEEENS5_IJNS4_10UnderscoreESZ_SZ_EEEEENS4_23SM90_TMA_LOAD_MULTICASTENS4_14ComposedLayoutINS4_7SwizzleILi3ELi4ELi3EEENS4_18smem_ptr_flag_bitsILi16EEENSU_INS5_IJNSA_ILi8EEESH_EEENS5_IJSH_SC_EEEEEEEvNS4_8identityES12_S1C_vS1D_EENS_8epilogue10collective6detail29Sm90TmaWarpSpecializedAdapterINS1G_15DefaultEpilogueISJ_SK_SK_NS1F_6thread17LinearCombinationISJ_Li1EffLNS1K_9ScaleType4KindE0ELNS_15FloatRoundStyleE2ESJ_EENS1_15EpilogueDefaultEEEEEvvEEEEvNT_6ParamsE,(.L_x_193 - _ZN7cutlass13device_kernelINS_4gemm6kernel13GemmUniversalIN4cute5tupleIJiiiiEEENS1_10collective13CollectiveMmaINS1_34MainloopSm90TmaGmmaWarpSpecializedILi2ENS5_IJNS4_1CILi2EEESB_NSA_ILi1EEEEEENS1_35KernelTmaWarpSpecializedCooperativeEEENS5_IJNSA_ILi128EEESG_NSA_ILi64EEEEEENS_6half_tENS5_IJlSC_lEEESJ_SK_NS4_8TiledMMAINS4_8MMA_AtomIJNS4_4SM904GMMA26MMA_64x128x16_F32F16F16_SSILNSO_5MajorE0ELSQ_0ELNSO_7ScaleInE1ELSR_1EEEEEENS4_6LayoutINS5_IJSB_SC_SC_EEENS5_IJSC_NSA_ILi0EEESW_EEEEENS5_IJNS4_10UnderscoreESZ_SZ_EEEEENS4_23SM90_TMA_LOAD_MULTICASTENS4_14ComposedLayoutINS4_7SwizzleILi3ELi4ELi3EEENS4_18smem_ptr_flag_bitsILi16EEENSU_INS5_IJNSA_ILi8EEESH_EEENS5_IJSH_SC_EEEEEEEvNS4_8identityES12_S1C_vS1D_EENS_8epilogue10collective6detail29Sm90TmaWarpSpecializedAdapterINS1G_15DefaultEpilogueISJ_SK_SK_NS1F_6thread17LinearCombinationISJ_Li1EffLNS1K_9ScaleType4KindE0ELNS_15FloatRoundStyleE2ESJ_EENS1_15EpilogueDefaultEEEEEvvEEEEvNT_6ParamsE)
        .other          _ZN7cutlass13device_kernelINS_4gemm6kernel13GemmUniversalIN4cute5tupleIJiiiiEEENS1_10collective13CollectiveMmaINS1_34MainloopSm90TmaGmmaWarpSpecializedILi2ENS5_IJNS4_1CILi2EEESB_NSA_ILi1EEEEEENS1_35KernelTmaWarpSpecializedCooperativeEEENS5_IJNSA_ILi128EEESG_NSA_ILi64EEEEEENS_6half_tENS5_IJlSC_lEEESJ_SK_NS4_8TiledMMAINS4_8MMA_AtomIJNS4_4SM904GMMA26MMA_64x128x16_F32F16F16_SSILNSO_5MajorE0ELSQ_0ELNSO_7ScaleInE1ELSR_1EEEEEENS4_6LayoutINS5_IJSB_SC_SC_EEENS5_IJSC_NSA_ILi0EEESW_EEEEENS5_IJNS4_10UnderscoreESZ_SZ_EEEEENS4_23SM90_TMA_LOAD_MULTICASTENS4_14ComposedLayoutINS4_7SwizzleILi3ELi4ELi3EEENS4_18smem_ptr_flag_bitsILi16EEENSU_INS5_IJNSA_ILi8EEESH_EEENS5_IJSH_SC_EEEEEEEvNS4_8identityES12_S1C_vS1D_EENS_8epilogue10collective6detail29Sm90TmaWarpSpecializedAdapterINS1G_15DefaultEpilogueISJ_SK_SK_NS1F_6thread17LinearCombinationISJ_Li1EffLNS1K_9ScaleType4KindE0ELNS_15FloatRoundStyleE2ESJ_EENS1_15EpilogueDefaultEEEEEvvEEEEvNT_6ParamsE,@"STO_CUDA_ENTRY STV_DEFAULT"
_ZN7cutlass13device_kernelINS_4gemm6kernel13GemmUniversalIN4cute5tupleIJiiiiEEENS1_10collective13CollectiveMmaINS1_34MainloopSm90TmaGmmaWarpSpecializedILi2ENS5_IJNS4_1CILi2EEESB_NSA_ILi1EEEEEENS1_35KernelTmaWarpSpecializedCooperativeEEENS5_IJNSA_ILi128EEESG_NSA_ILi64EEEEEENS_6half_tENS5_IJlSC_lEEESJ_SK_NS4_8TiledMMAINS4_8MMA_AtomIJNS4_4SM904GMMA26MMA_64x128x16_F32F16F16_SSILNSO_5MajorE0ELSQ_0ELNSO_7ScaleInE1ELSR_1EEEEEENS4_6LayoutINS5_IJSB_SC_SC_EEENS5_IJSC_NSA_ILi0EEESW_EEEEENS5_IJNS4_10UnderscoreESZ_SZ_EEEEENS4_23SM90_TMA_LOAD_MULTICASTENS4_14ComposedLayoutINS4_7SwizzleILi3ELi4ELi3EEENS4_18smem_ptr_flag_bitsILi16EEENSU_INS5_IJNSA_ILi8EEESH_EEENS5_IJSH_SC_EEEEEEEvNS4_8identityES12_S1C_vS1D_EENS_8epilogue10collective6detail29Sm90TmaWarpSpecializedAdapterINS1G_15DefaultEpilogueISJ_SK_SK_NS1F_6thread17LinearCombinationISJ_Li1EffLNS1K_9ScaleType4KindE0ELNS_15FloatRoundStyleE2ESJ_EENS1_15EpilogueDefaultEEEEEvvEEEEvNT_6ParamsE:
[----:B------:R-:W0:Y:S01]  /*0000*/  LDC R1, c[0x0][0x28] ;  /* 0x00000a00ff017b82 */ /* 0x000e220000000800 */
[----:B------:R-:W1:Y:S01]  /*0010*/  S2R R95, SR_TID.X ;  /* 0x00000000005f7919 */ /* 0x000e620000002100 */
[----:B------:R-:W-:Y:S01]  /*0020*/  ELECT P0, URZ, PT ;  /* 0x00000000003f782f */ /* 0x000fe20003800000 */
[----:B------:R-:W-:Y:S01]  /*0030*/  BSSY B0, `(.L_x_0) ;  /* 0x000000f000007945 */ /* 0x000fe20003800000 */
[--C-:B-1----:R-:W-:Y:S02]  /*0040*/  SHF.R.U32.HI R0, RZ, 0x5, R95.reuse ;  /* 0x00000005ff007819 */ /* 0x102fe4000001165f */
[----:B------:R-:W-:-:S03]  /*0050*/  SHF.R.U32.HI R6, RZ, 0x7, R95 ;  /* 0x00000007ff067819 */ /* 0x000fc6000001165f */
[----:B------:R-:W1:Y:S04]  /*0060*/  SHFL.IDX PT, R2, R0, RZ, 0x1f ;  /* 0x00001fff00027589 */ /* 0x000e6800000e0000 */
[----:B------:R2:W3:Y:S01]  /*0070*/  SHFL.IDX PT, R5, R6, RZ, 0x1f ;  /* 0x00001fff06057589 */ /* 0x0004e200000e0000 */
[----:B-1----:R-:W-:-:S13]  /*0080*/  ISETP.NE.OR P0, PT, R2, RZ, !P0 ;  /* 0x000000ff0200720c */ /* 0x002fda0004705670 */
[----:B0-23--:R-:W-:Y:S05]  /*0090*/  @P0 BRA `(.L_x_1) ;  /* 0x0000000000200947 */ /* 0x00dfea0003800000 */
[----:B------:R-:W-:Y:S02]  /*00a0*/  ULDC.64 UR4, c[0x0][0x198] ;  /* 0x0000660000047ab9 */ /* 0x000fe40000000a00 */
[----:B------:R-:W-:Y:S02]  /*00b0*/  UIADD3 UR6, UP0, UR4, 0xf0, URZ ;  /* 0x000000f004067890 */ /* 0x000fe4000ff1e03f */
[----:B------:R-:W-:Y:S02]  /*00c0*/  UIADD3 UR4, UP1, UR4, 0x1f0, URZ ;  /* 0x000001f004047890 */ /* 0x000fe4000ff3e03f */
[----:B------:R-:W-:Y:S02]  /*00d0*/  UIADD3.X UR7, URZ, UR5, URZ, UP0, !UPT ;  /* 0x000000053f077290 */ /* 0x000fe400087fe43f */
[----:B------:R-:W-:-:S07]  /*00e0*/  UIADD3.X UR5, URZ, UR5, URZ, UP1, !UPT ;  /* 0x000000053f057290 */ /* 0x000fce0008ffe43f */
[----:B------:R0:W-:Y:S02]  /*00f0*/  UTMACCTL.PF [UR6] ;  /* 0x00000000060079b9 */ /* 0x0001e40008040000 */
[----:B------:R0:W-:Y:S02]  /*0100*/  UTMACCTL.PF [UR4] ;  /* 0x00000000040079b9 */ /* 0x0001e40008040000 */
[----:B0-----:R-:W-:Y:S01]  /*0110*/  NOP ;  /* 0x0000000000007918 */ /* 0x001fe20000000000 */
.L_x_1:
[----:B------:R-:W-:Y:S05]  /*0120*/  BSYNC B0 ;  /* 0x0000000000007941 */ /* 0x000fea0003800000 */
.L_x_0:
[----:B------:R-:W0:Y:S02]  /*0130*/  SHFL.IDX PT, R3, R0, RZ, 0x1f ;  /* 0x00001fff00037589 */ /* 0x000e2400000e0000 */
[----:B0-----:R-:W-:-:S13]  /*0140*/  ISETP.NE.AND P0, PT, R3, RZ, PT ;  /* 0x000000ff0300720c */ /* 0x001fda0003f05270 */
[----:B------:R-:W-:Y:S05]  /*0150*/  @P0 BRA `(.L_x_2) ;  /* 0x0000000000480947 */ /* 0x000fea0003800000 */
[----:B------:R-:W0:Y:S01]  /*0160*/  S2UR UR8, SR_CgaCtaId ;  /* 0x00000000000879c3 */ /* 0x000e220000008800 */
[----:B------:R-:W-:Y:S01]  /*0170*/  UMOV UR4, 0x400 ;  /* 0x0000040000047882 */ /* 0x000fe20000000000 */
[----:B------:R-:W-:Y:S01]  /*0180*/  UMOV UR5, 0x1 ;  /* 0x0000000100057882 */ /* 0x000fe20000000000 */
[----:B------:R-:W-:Y:S01]  /*0190*/  UMOV UR6, 0x6 ;  /* 0x0000000600067882 */ /* 0x000fe20000000000 */
[----:B------:R-:W-:Y:S01]  /*01a0*/  ELECT P0, URZ, PT ;  /* 0x00000000003f782f */ /* 0x000fe20003800000 */
[----:B------:R-:W-:-:S04]  /*01b0*/  UIADD3 UR6, -UR6, 0x100000, URZ ;  /* 0x0010000006067890 */ /* 0x000fc8000fffe13f */
[----:B------:R-:W-:Y:S02]  /*01c0*/  USHF.L.U32 UR7, UR6, 0xb, URZ ;  /* 0x0000000b06077899 */ /* 0x000fe4000800063f */
[----:B------:R-:W-:Y:S02]  /*01d0*/  USHF.L.U32 UR6, UR6, 0x1, URZ ;  /* 0x0000000106067899 */ /* 0x000fe4000800063f */
[----:B0-----:R-:W-:Y:S02]  /*01e0*/  ULEA UR8, UR8, UR4, 0x18 ;  /* 0x0000000408087291 */ /* 0x001fe4000f8ec03f */
[----:B------:R-:W-:-:S04]  /*01f0*/  UIADD3 UR4, -UR5, 0x100000, URZ ;  /* 0x0010000005047890 */ /* 0x000fc8000fffe13f */
[----:B------:R-:W-:Y:S02]  /*0200*/  USHF.L.U32 UR5, UR4, 0xb, URZ ;  /* 0x0000000b04057899 */ /* 0x000fe4000800063f */
[----:B------:R-:W-:Y:S01]  /*0210*/  USHF.L.U32 UR4, UR4, 0x1, URZ ;  /* 0x0000000104047899 */ /* 0x000fe2000800063f */
[----:B------:R-:W0:Y:S11]  /*0220*/  FENCE.VIEW.ASYNC.S ;  /* 0x00000000000073c6 */ /* 0x000e360000000000 */
[----:B0-----:R0:W1:Y:S01]  /*0230*/  SYNCS.EXCH.64 URZ, [UR8], UR4 ;  /* 0x00000004083f75b2 */ /* 0x0010620008000100 */
[----:B------:R0:W2:Y:S01]  /*0240*/  SYNCS.EXCH.64 URZ, [UR8+0x10], UR6 ;  /* 0x00001006083f75b2 */ /* 0x0000a20008000100 */
[----:B------:R0:W3:Y:S01]  /*0250*/  SYNCS.EXCH.64 URZ, [UR8+0x8], UR4 ;  /* 0x00000804083f75b2 */ /* 0x0000e20008000100 */
[----:B------:R0:W4:Y:S01]  /*0260*/  SYNCS.EXCH.64 URZ, [UR8+0x18], UR6 ;  /* 0x00001806083f75b2 */ /* 0x0001220008000100 */
[----:B------:R-:W-:Y:S01]  /*0270*/  NOP ;  /* 0x0000000000007918 */ /* 0x000fe20000000000 */
.L_x_2:
[----:B------:R-:W-:Y:S01]  /*0280*/  SHF.R.S32.HI R4, RZ, 0x1f, R95 ;  /* 0x0000001fff047819 */ /* 0x000fe2000001145f */
[----:B------:R-:W5:Y:S01]  /*0290*/  SHFL.IDX PT, R0, R0, RZ, 0x1f ;  /* 0x00001fff00007589 */ /* 0x000f6200000e0000 */
[----:B0-----:R-:W0:Y:S01]  /*02a0*/  S2UR UR8, SR_CTAID.X ;  /* 0x00000000000879c3 */ /* 0x001e220000002500 */
[----:B------:R-:W-:Y:S02]  /*02b0*/  ELECT P0, URZ, PT ;  /* 0x00000000003f782f */ /* 0x000fe40003800000 */
[----:B------:R-:W-:Y:S01]  /*02c0*/  LEA.HI R4, R4, R95, RZ, 0x7 ;  /* 0x0000005f04047211 */ /* 0x000fe200078f38ff */
[----:B------:R-:W-:Y:S01]  /*02d0*/  ULDC UR4, c[0x0][0x150] ;  /* 0x0000540000047ab9 */ /* 0x000fe20000000800 */
[----:B------:R-:W-:Y:S01]  /*02e0*/  SHF.R.S32.HI R10, RZ, 0x1f, R3 ;  /* 0x0000001fff0a7819 */ /* 0x000fe20000011403 */
[----:B------:R-:W-:Y:S01]  /*02f0*/  NOP ;  /* 0x0000000000007918 */ /* 0x000fe20000000000 */
[----:B------:R-:W-:Y:S01]  /*0300*/  LOP3.LUT R4, R4, 0xffffff80, RZ, 0xc0, !PT ;  /* 0xffffff8004047812 */ /* 0x000fe200078ec0ff */
[----:B------:R-:W-:Y:S01]  /*0310*/  NOP ;  /* 0x0000000000007918 */ /* 0x000fe20000000000 */
[----:B------:R-:W-:Y:S01]  /*0320*/  LEA.HI R10, R10, R3, RZ, 0x2 ;  /* 0x000000030a0a7211 */ /* 0x000fe200078f10ff */
[----:B------:R-:W1:Y:S01]  /*0330*/  LDC R12, c[0x0][0x144] ;  /* 0x00005100ff0c7b82 */ /* 0x000e620000000800 */
[----:B------:R-:W-:Y:S01]  /*0340*/  IMAD.MOV.U32 R22, RZ, RZ, 0x1 ;  /* 0x00000001ff167424 */ /* 0x000fe200078e00ff */
[----:B------:R-:W-:Y:S01]  /*0350*/  ISETP.NE.AND P3, PT, R5, RZ, PT ;  /* 0x000000ff0500720c */ /* 0x000fe20003f65270 */
[----:B------:R-:W-:Y:S01]  /*0360*/  IMAD.IADD R8, R95, 0x1, -R4 ;  /* 0x000000015f087824 */ /* 0x000fe200078e0a04 */
[----:B------:R-:W-:Y:S01]  /*0370*/  LOP3.LUT R10, R10, 0x3ffffffc, RZ, 0xc0, !PT ;  /* 0x3ffffffc0a0a7812 */ /* 0x000fe200078ec0ff */
[----:B------:R-:W2:Y:S03]  /*0380*/  S2R R4, SR_CTAID.Y ;  /* 0x0000000000047919 */ /* 0x000ea60000002600 */
[----:B------:R-:W-:Y:S01]  /*0390*/  SHF.R.S32.HI R7, RZ, 0x1f, R8 ;  /* 0x0000001fff077819 */ /* 0x000fe20000011408 */
[----:B------:R-:W-:Y:S01]  /*03a0*/  IMAD.IADD R10, R3, 0x1, -R10 ;  /* 0x00000001030a7824 */ /* 0x000fe200078e0a0a */
[----:B------:R-:W3:Y:S02]  /*03b0*/  LDC R14, c[0x0][0x140] ;  /* 0x00005000ff0e7b82 */ /* 0x000ee40000000800 */
[----:B------:R-:W-:-:S02]  /*03c0*/  LEA.HI R7, R7, R8, RZ, 0x3 ;  /* 0x0000000807077211 */ /* 0x000fc400078f18ff */
[----:B-----5:R-:W-:Y:S02]  /*03d0*/  ISETP.NE.OR P0, PT, R0, RZ, !P0 ;  /* 0x000000ff0000720c */ /* 0x020fe40004705670 */
[--C-:B------:R-:W-:Y:S02]  /*03e0*/  SHF.R.S32.HI R0, RZ, 0x3, R7.reuse ;  /* 0x00000003ff007819 */ /* 0x100fe40000011407 */
[----:B------:R-:W-:Y:S02]  /*03f0*/  SHF.R.S32.HI R7, RZ, 0x1f, R7 ;  /* 0x0000001fff077819 */ /* 0x000fe40000011407 */
[----:B0-----:R-:W-:Y:S02]  /*0400*/  I2FP.F32.U32 R9, UR8 ;  /* 0x0000000800097c45 */ /* 0x001fe40008201000 */
[----:B------:R-:W-:-:S03]  /*0410*/  LEA.HI R7, R7, R0, RZ, 0x2 ;  /* 0x0000000007077211 */ /* 0x000fc600078f10ff */
[----:B------:R-:W-:Y:S01]  /*0420*/  FMUL R9, R9, UR4 ;  /* 0x0000000409097c20 */ /* 0x000fe20008400000 */
[----:B------:R-:W-:Y:S01]  /*0430*/  LOP3.LUT R7, R7, 0xfffffffc, RZ, 0xc0, !PT ;  /* 0xfffffffc07077812 */ /* 0x000fe200078ec0ff */
[----:B------:R-:W-:Y:S01]  /*0440*/  VOTEU.ALL UP0, P0 ;  /* 0x00000000003f7886 */ /* 0x000fe20000000000 */
[----:B------:R-:W-:Y:S01]  /*0450*/  ULDC UR4, c[0x0][0x154] ;  /* 0x0000550000047ab9 */ /* 0x000fe20000000800 */
[----:B------:R-:W-:Y:S02]  /*0460*/  VOTEU.ALL UP1, P0 ;  /* 0x00000000003f7886 */ /* 0x000fe40000020000 */
[----:B------:R-:W0:Y:S01]  /*0470*/  F2I.U32.TRUNC.NTZ R9, R9 ;  /* 0x0000000900097305 */ /* 0x000e22000020f000 */
[----:B------:R-:W-:Y:S01]  /*0480*/  IMAD.IADD R7, R0, 0x1, -R7 ;  /* 0x0000000100077824 */ /* 0x000fe200078e0a07 */
[----:B------:R-:W5:Y:S01]  /*0490*/  @!UP0 S2UR UR7, SR_CgaCtaId ;  /* 0x00000000000789c3 */ /* 0x000f620000008800 */
[----:B------:R-:W-:Y:S01]  /*04a0*/  @!UP0 UMOV UR6, 0x400 ;  /* 0x0000040000068882 */ /* 0x000fe20000000000 */
[----:B---3--:R-:W-:Y:S01]  /*04b0*/  ISETP.EQ.U32.AND P2, PT, R14, 0x1, PT ;  /* 0x000000010e00780c */ /* 0x008fe20003f42070 */
[----:B------:R-:W-:Y:S01]  /*04c0*/  IMAD R10, R10, 0x4, R7 ;  /* 0x000000040a0a7824 */ /* 0x000fe200078e0207 */
[----:B--2---:R-:W-:-:S03]  /*04d0*/  I2FP.F32.U32 R3, R4 ;  /* 0x0000000400037245 */ /* 0x004fc60000201000 */
[C---:B------:R-:W-:Y:S01]  /*04e0*/  IMAD.SHL.U32 R19, R10.reuse, 0x4, RZ ;  /* 0x000000040a137824 */ /* 0x040fe200078e00ff */
[----:B------:R-:W-:Y:S01]  /*04f0*/  LEA.HI R0, R10, R10, RZ, 0x1 ;  /* 0x0000000a0a007211 */ /* 0x000fe200078f08ff */
[----:B------:R-:W-:Y:S01]  /*0500*/  FMUL R13, R3, UR4 ;  /* 0x00000004030d7c20 */ /* 0x000fe20008400000 */
[----:B------:R-:W2:Y:S01]  /*0510*/  LDC R7, c[0x0][0x148] ;  /* 0x00005200ff077b82 */ /* 0x000ea20000000800 */
[----:B------:R-:W-:Y:S01]  /*0520*/  UMOV UR4, 0x20 ;  /* 0x0000002000047882 */ /* 0x000fe20000000000 */
[----:B------:R-:W-:Y:S01]  /*0530*/  LOP3.LUT R11, R0, 0xfffffffe, RZ, 0xc0, !PT ;  /* 0xfffffffe000b7812 */ /* 0x000fe200078ec0ff */
[----:B0-----:R-:W-:Y:S01]  /*0540*/  IMAD.MOV R15, RZ, RZ, -R9 ;  /* 0x000000ffff0f7224 */ /* 0x001fe200078e0a09 */
[----:B------:R-:W-:Y:S01]  /*0550*/  SHF.R.S32.HI R9, RZ, 0x1f, R2 ;  /* 0x0000001fff097819 */ /* 0x000fe20000011402 */
[----:B------:R-:W0:Y:S01]  /*0560*/  F2I.U32.TRUNC.NTZ R13, R13 ;  /* 0x0000000d000d7305 */ /* 0x000e22000020f000 */
[----:B------:R-:W-:Y:S01]  /*0570*/  LOP3.LUT R19, R10, 0xc, R19, 0x78, !PT ;  /* 0x0000000c0a137812 */ /* 0x000fe200078e7813 */
[----:B-1----:R-:W-:Y:S01]  /*0580*/  IMAD R3, R12, R15, UR8 ;  /* 0x000000080c037e24 */ /* 0x002fe2000f8e020f */
[----:B------:R-:W-:Y:S01]  /*0590*/  LEA.HI R9, R9, R2, RZ, 0x2 ;  /* 0x0000000209097211 */ /* 0x000fe200078f10ff */
[----:B------:R-:W-:Y:S01]  /*05a0*/  IMAD.IADD R0, R10, 0x1, -R11 ;  /* 0x000000010a007824 */ /* 0x000fe200078e0a0b */
[----:B------:R-:W-:-:S04]  /*05b0*/  @!UP0 UIADD3 UR4, -UR4, 0x100000, URZ ;  /* 0x0010000004048890 */ /* 0x000fc8000fffe13f */
[----:B------:R-:W-:Y:S02]  /*05c0*/  @!UP0 USHF.L.U32 UR5, UR4, 0xb, URZ ;  /* 0x0000000b04058899 */ /* 0x000fe4000800063f */
[----:B------:R-:W-:Y:S01]  /*05d0*/  @!UP0 USHF.L.U32 UR4, UR4, 0x1, URZ ;  /* 0x0000000104048899 */ /* 0x000fe2000800063f */
[----:B------:R-:W-:Y:S01]  /*05e0*/  VIADD R10, R5, 0xffffffff ;  /* 0xffffffff050a7836 */ /* 0x000fe20000000000 */
[----:B------:R-:W-:Y:S02]  /*05f0*/  LOP3.LUT R9, R9, 0xfffffffc, RZ, 0xc0, !PT ;  /* 0xfffffffc09097812 */ /* 0x000fe400078ec0ff */
[----:B------:R-:W-:Y:S01]  /*0600*/  ISETP.NE.AND P4, PT, R0, R3, PT ;  /* 0x000000030000720c */ /* 0x000fe20003f85270 */
[----:B-----5:R-:W-:Y:S01]  /*0610*/  @!UP0 ULEA UR6, UR7, UR6, 0x18 ;  /* 0x0000000607068291 */ /* 0x020fe2000f8ec03f */
[----:B------:R-:W-:Y:S01]  /*0620*/  ISETP.GE.U32.AND P6, PT, R10, 0x2, PT ;  /* 0x000000020a00780c */ /* 0x000fe20003fc6070 */
[----:B------:R-:W-:Y:S01]  /*0630*/  IMAD.IADD R0, R2, 0x1, -R9 ;  /* 0x0000000102007824 */ /* 0x000fe200078e0a09 */
[----:B------:R-:W-:Y:S01]  /*0640*/  VOTEU.ALL UP0, P0 ;  /* 0x00000000003f7886 */ /* 0x000fe20000000000 */
[----:B------:R-:W-:Y:S01]  /*0650*/  LOP3.LUT P0, RZ, R8, 0x7, RZ, 0xc0, !PT ;  /* 0x0000000708ff7812 */ /* 0x000fe2000780c0ff */
[----:B0-----:R-:W-:Y:S01]  /*0660*/  IMAD.MOV R20, RZ, RZ, -R13 ;  /* 0x000000ffff147224 */ /* 0x001fe200078e0a0d */
[----:B------:R-:W-:-:S02]  /*0670*/  LOP3.LUT R11, R95, 0x7f, RZ, 0xc0, !PT ;  /* 0x0000007f5f0b7812 */ /* 0x000fc400078ec0ff */
[C---:B------:R-:W-:Y:S01]  /*0680*/  ISETP.NE.AND P1, PT, R0.reuse, 0x3, PT ;  /* 0x000000030000780c */ /* 0x040fe20003f25270 */
[----:B--2---:R-:W-:Y:S01]  /*0690*/  IMAD R9, R7, R20, R4 ;  /* 0x0000001407097224 */ /* 0x004fe200078e0204 */
[C---:B------:R-:W-:Y:S02]  /*06a0*/  ISETP.LT.U32.AND P0, PT, R19.reuse, 0x4, !P0 ;  /* 0x000000041300780c */ /* 0x040fe40004701070 */
[----:B------:R-:W-:Y:S01]  /*06b0*/  @P4 LEA.HI R2, R19, R19, RZ, 0x1 ;  /* 0x0000001313024211 */ /* 0x000fe200078f08ff */
[----:B------:R-:W0:Y:S02]  /*06c0*/  FENCE.VIEW.ASYNC.S ;  /* 0x00000000000073c6 */ /* 0x000e240000000000 */
[----:B0-----:R0:W1:Y:S01]  /*06d0*/  @!UP0 SYNCS.EXCH.64 URZ, [UR6+0x30], UR4 ;  /* 0x00003004063f85b2 */ /* 0x0010620008000100 */
[----:B------:R-:W-:Y:S02]  /*06e0*/  ISETP.EQ.OR P1, PT, R0, RZ, !P1 ;  /* 0x000000ff0000720c */ /* 0x000fe40004f22670 */
[----:B------:R-:W-:-:S02]  /*06f0*/  @P4 SHF.R.S32.HI R2, RZ, 0x1, R2 ;  /* 0x00000001ff024819 */ /* 0x000fc40000011402 */
[----:B------:R-:W-:Y:S02]  /*0700*/  ISETP.EQ.AND P1, PT, R5, RZ, P1 ;  /* 0x000000ff0500720c */ /* 0x000fe40000f22270 */
[----:B------:R-:W-:Y:S02]  /*0710*/  @P4 ISETP.NE.AND P5, PT, R2, R9, PT ;  /* 0x000000090200420c */ /* 0x000fe40003fa5270 */
[----:B------:R-:W-:Y:S02]  /*0720*/  SEL R9, RZ, 0x1, !P0 ;  /* 0x00000001ff097807 */ /* 0x000fe40004000000 */
[----:B------:R-:W-:Y:S02]  /*0730*/  @P4 SEL R22, RZ, 0x1, P5 ;  /* 0x00000001ff164807 */ /* 0x000fe40002800000 */
[----:B------:R-:W-:Y:S02]  /*0740*/  SEL R18, RZ, 0x1, !P1 ;  /* 0x00000001ff127807 */ /* 0x000fe40004800000 */
[----:B------:R-:W-:Y:S01]  /*0750*/  LOP3.LUT R22, R22, R9, RZ, 0xc0, !PT ;  /* 0x0000000916167212 */ /* 0x000fe200078ec0ff */
[----:B------:R0:W2:Y:S01]  /*0760*/  @!UP1 SYNCS.EXCH.64 URZ, [UR6+0x38], UR4 ;  /* 0x00003804063f95b2 */ /* 0x0000a20008000100 */
[----:B------:R-:W-:Y:S01]  /*0770*/  SEL R18, R18, 0x2, P6 ;  /* 0x0000000212127807 */ /* 0x000fe20003000000 */
[----:B------:R-:W-:Y:S01]  /*0780*/  NOP ;  /* 0x0000000000007918 */ /* 0x000fe20000000000 */
[----:B------:R-:W-:Y:S05]  /*0790*/  @!P2 BRA `(.L_x_3) ;  /* 0x000000000008a947 */ /* 0x000fea0003800000 */
[----:B-12-4-:R-:W-:Y:S01]  /*07a0*/  UCGABAR_ARV ;  /* 0x00000000000079c7 */ /* 0x016fe20008000000 */
[----:B------:R-:W-:Y:S05]  /*07b0*/  BRA `(.L_x_4) ;  /* 0x0000000000047947 */ /* 0x000fea0003800000 */
.L_x_3:
[----:B-12-4-:R-:W-:Y:S01]  /*07c0*/  NOP ;  /* 0x0000000000007918 */ /* 0x016fe20000000000 */
.L_x_4:
[----:B------:R-:W1:Y:S01]  /*07d0*/  LDC R2, c[0x0][0x65c] ;  /* 0x00019700ff027b82 */ /* 0x000e620000000800 */
[----:B------:R-:W-:Y:S02]  /*07e0*/  IMAD.U32 R8, RZ, RZ, UR8 ;  /* 0x00000008ff087e24 */ /* 0x000fe4000f8e00ff */
[----:B------:R-:W-:Y:S01]  /*07f0*/  IMAD.MOV.U32 R9, RZ, RZ, RZ ;  /* 0x000000ffff097224 */ /* 0x000fe200078e00ff */
[----:B-1----:R-:W-:-:S04]  /*0800*/  ISETP.NE.AND P1, PT, R2, 0x1, PT ;  /* 0x000000010200780c */ /* 0x002fc80003f25270 */
[----:B------:R-:W-:-:S09]  /*0810*/  P2R R5, PR, RZ, 0x2 ;  /* 0x00000002ff057803 */ /* 0x000fd20000000000 */
[----:B------:R-:W1:Y:S01]  /*0820*/  @P1 LDC R17, c[0x0][0x10] ;  /* 0x00000400ff111b82 */ /* 0x000e620000000800 */
[----:B------:R-:W-:Y:S02]  /*0830*/  @P1 IMAD.MOV.U32 R5, RZ, RZ, RZ ;  /* 0x000000ffff051224 */ /* 0x000fe400078e00ff */
[----:B------:R-:W-:-:S05]  /*0840*/  @P1 IMAD.MOV.U32 R15, RZ, RZ, RZ ;  /* 0x000000ffff0f1224 */ /* 0x000fca00078e00ff */
[----:B------:R-:W2:Y:S01]  /*0850*/  @!P1 LDC R13, c[0x0][0xc] ;  /* 0x00000300ff0d9b82 */ /* 0x000ea20000000800 */
[----:B0-----:R-:W-:Y:S01]  /*0860*/  ULDC UR4, c[0x0][0xc] ;  /* 0x0000030000047ab9 */ /* 0x001fe20000000800 */
[----:B------:R-:W-:Y:S01]  /*0870*/  ULDC UR5, c[0x0][0x10] ;  /* 0x0000040000057ab9 */ /* 0x000fe20000000800 */
[----:B------:R-:W-:Y:S01]  /*0880*/  ULDC UR6, c[0x0][0x14] ;  /* 0x0000050000067ab9 */ /* 0x000fe20000000800 */
[----:B------:R-:W-:-:S04]  /*0890*/  UIMAD.WIDE.U32 UR4, UR4, UR5, URZ ;  /* 0x00000005040472a5 */ /* 0x000fc8000f8e003f */
[----:B------:R-:W-:Y:S02]  /*08a0*/  UIMAD.WIDE.U32 UR36, UR4, UR6, URZ ;  /* 0x00000006042472a5 */ /* 0x000fe4000f8e003f */
[----:B------:R-:W-:-:S04]  /*08b0*/  UIMAD UR42, UR5, UR6, URZ ;  /* 0x00000006052a72a4 */ /* 0x000fc8000f8e023f */
[----:B------:R-:W-:Y:S01]  /*08c0*/  UIADD3 UR42, UR37, UR42, URZ ;  /* 0x0000002a252a7290 */ /* 0x000fe2000fffe03f */
[----:B-1----:R-:W-:-:S04]  /*08d0*/  @P1 IMAD.WIDE.U32 R16, R17, UR8, R4 ;  /* 0x0000000811101c25 */ /* 0x002fc8000f8e0004 */
[----:B------:R-:W-:Y:S02]  /*08e0*/  @P1 IMAD.IADD R17, R17, 0x1, R15 ;  /* 0x0000000111111824 */ /* 0x000fe400078e020f */
[----:B--2---:R-:W-:-:S04]  /*08f0*/  @!P1 IMAD.WIDE.U32 R8, R4, R13, R8 ;  /* 0x0000000d04089225 */ /* 0x004fc800078e0008 */
[----:B------:R-:W-:Y:S02]  /*0900*/  @!P1 IMAD.MOV.U32 R16, RZ, RZ, R8 ;  /* 0x000000ffff109224 */ /* 0x000fe400078e0008 */
[----:B------:R-:W-:Y:S01]  /*0910*/  @!P1 IMAD.MOV.U32 R17, RZ, RZ, R9 ;  /* 0x000000ffff119224 */ /* 0x000fe200078e0009 */
[----:B------:R-:W-:Y:S06]  /*0920*/  @!P2 BRA `(.L_x_5) ;  /* 0x00000000000ca947 */ /* 0x000fec0003800000 */
[----:B------:R-:W-:Y:S01]  /*0930*/  UCGABAR_WAIT ;  /* 0x0000000000007dc7 */ /* 0x000fe20008000000 */
[----:B------:R-:W-:Y:S01]  /*0940*/  CCTL.IVALL ;  /* 0x00000000ff00798f */ /* 0x000fe20002000000 */
[----:B------:R-:W-:Y:S05]  /*0950*/  BRA `(.L_x_6) ;  /* 0x0000000000047947 */ /* 0x000fea0003800000 */
.L_x_5:
[----:B------:R-:W-:Y:S06]  /*0960*/  BAR.SYNC.DEFER_BLOCKING 0x0 ;  /* 0x0000000000007b1d */ /* 0x000fec0000010000 */
.L_x_6:
[----:B------:R-:W-:Y:S05]  /*0970*/  @!P3 BRA `(.L_x_7) ;  /* 0x0000005c0098b947 */ /* 0x000fea0003800000 */
[----:B------:R-:W-:-:S13]  /*0980*/  ISETP.GT.U32.AND P0, PT, R10, 0x1, PT ;  /* 0x000000010a00780c */ /* 0x000fda0003f04070 */
[----:B------:R-:W-:Y:S05]  /*0990*/  @P0 EXIT ;  /* 0x000000000000094d */ /* 0x000fea0003800000 */
[----:B------:R-:W-:Y:S01]  /*09a0*/  ULDC.64 UR4, c[0x0][0x650] ;  /* 0x0001940000047ab9 */ /* 0x000fe20000000a00 */
[----:B------:R-:W-:Y:S01]  /*09b0*/  PRMT R0, RZ, 0x7610, R0 ;  /* 0x00007610ff007816 */ /* 0x000fe20000000000 */
[----:B------:R-:W-:Y:S01]  /*09c0*/  IMAD.MOV.U32 R103, RZ, RZ, -0x1 ;  /* 0xffffffffff677424 */ /* 0x000fe200078e00ff */
[----:B------:R-:W-:Y:S01]  /*09d0*/  ISETP.GE.U32.AND P0, PT, R16, UR4, PT ;  /* 0x0000000410007c0c */ /* 0x000fe2000bf06070 */
[----:B------:R-:W-:Y:S02]  /*09e0*/  IMAD.MOV.U32 R100, RZ, RZ, -0x1 ;  /* 0xffffffffff647424 */ /* 0x000fe400078e00ff */
[----:B------:R-:W-:Y:S01]  /*09f0*/  IMAD.MOV.U32 R101, RZ, RZ, -0x1 ;  /* 0xffffffffff657424 */ /* 0x000fe200078e00ff */
[----:B------:R-:W-:-:S13]  /*0a00*/  ISETP.GE.U32.AND.EX P0, PT, R17, UR5, PT, P0 ;  /* 0x0000000511007c0c */ /* 0x000fda000bf06100 */
[----:B------:R-:W-:Y:S05]  /*0a10*/  @P0 BRA `(.L_x_8) ;  /* 0x0000000400280947 */ /* 0x000fea0003800000 */
[----:B------:R-:W0:Y:S01]  /*0a20*/  LDC.64 R24, c[0x0][0x628] ;  /* 0x00018a00ff187b82 */ /* 0x000e220000000a00 */
[----:B------:R-:W-:Y:S02]  /*0a30*/  IMAD.MOV.U32 R8, RZ, RZ, R16 ;  /* 0x000000ffff087224 */ /* 0x000fe400078e0010 */
[----:B------:R-:W-:-:S05]  /*0a40*/  IMAD.MOV.U32 R9, RZ, RZ, R17 ;  /* 0x000000ffff097224 */ /* 0x000fca00078e0011 */
[----:B------:R-:W1:Y:S08]  /*0a50*/  LDC R0, c[0x0][0x630] ;  /* 0x00018c00ff007b82 */ /* 0x000e700000000800 */
[----:B------:R-:W2:Y:S01]  /*0a60*/  LDC.64 R26, c[0x0][0x620] ;  /* 0x00018800ff1a7b82 */ /* 0x000ea20000000a00 */
[----:B0-----:R-:W-:-:S04]  /*0a70*/  ISETP.NE.U32.AND P0, PT, R24, RZ, PT ;  /* 0x000000ff1800720c */ /* 0x001fc80003f05070 */
[----:B------:R-:W-:-:S13]  /*0a80*/  ISETP.NE.AND.EX P0, PT, R25, RZ, PT, P0 ;  /* 0x000000ff1900720c */ /* 0x000fda0003f05300 */
[----:B-12---:R-:W-:Y:S05]  /*0a90*/  @!P0 BRA `(.L_x_9) ;  /* 0x0000000000288947 */ /* 0x006fea0003800000 */
[----:B------:R-:W0:Y:S02]  /*0aa0*/  LDC R15, c[0x0][0x634] ;  /* 0x00018d00ff0f7b82 */ /* 0x000e240000000800 */
[----:B0-----:R-:W-:-:S05]  /*0ab0*/  IADD3 R15, P0, R16, R15, RZ ;  /* 0x0000000f100f7210 */ /* 0x001fca0007f1e0ff */
[----:B------:R-:W-:-:S04]  /*0ac0*/  IMAD.X R21, RZ, RZ, R17, P0 ;  /* 0x000000ffff157224 */ /* 0x000fc800000e0611 */
[----:B------:R-:W-:-:S04]  /*0ad0*/  IMAD.WIDE.U32 R8, R21, R24, RZ ;  /* 0x0000001815087225 */ /* 0x000fc800078e00ff */
[----:B------:R-:W-:-:S04]  /*0ae0*/  IMAD.WIDE.U32 R12, P0, R15, R25, R8 ;  /* 0x000000190f0c7225 */ /* 0x000fc80007800008 */
[----:B------:R-:W-:-:S04]  /*0af0*/  IMAD.WIDE.U32 R8, R15, R24, RZ ;  /* 0x000000180f087225 */ /* 0x000fc800078e00ff */
[----:B------:R-:W-:Y:S01]  /*0b00*/  IMAD.X R15, RZ, RZ, RZ, P0 ;  /* 0x000000ffff0f7224 */ /* 0x000fe200000e06ff */
[----:B------:R-:W-:Y:S01]  /*0b10*/  IADD3 RZ, P0, R9, R12, RZ ;  /* 0x0000000c09ff7210 */ /* 0x000fe20007f1e0ff */
[----:B------:R-:W-:-:S04]  /*0b20*/  IMAD.MOV.U32 R14, RZ, RZ, R13 ;  /* 0x000000ffff0e7224 */ /* 0x000fc800078e000d */
[----:B------:R-:W-:-:S08]  /*0b30*/  IMAD.WIDE.U32.X R8, R21, R25, R14, P0 ;  /* 0x0000001915087225 */ /* 0x000fd000000e040e */
.L_x_9:
[----:B------:R-:W0:Y:S01]  /*0b40*/  LDC.64 R28, c[0x0][0x640] ;  /* 0x00019000ff1c7b82 */ /* 0x000e220000000a00 */
[--C-:B------:R-:W-:Y:S01]  /*0b50*/  SHF.R.U64 R101, R8, R0, R9.reuse ;  /* 0x0000000008657219 */ /* 0x100fe20000001209 */
[----:B------:R-:W-:Y:S01]  /*0b60*/  IMAD R20, R7, R20, R4 ;  /* 0x0000001407147224 */ /* 0x000fe200078e0204 */
[----:B------:R-:W-:Y:S02]  /*0b70*/  SHF.R.U32.HI R0, RZ, R0, R9 ;  /* 0x00000000ff007219 */ /* 0x000fe40000011609 */
[----:B------:R-:W-:-:S03]  /*0b80*/  IADD3 R5, P0, RZ, -R101, RZ ;  /* 0x80000065ff057210 */ /* 0x000fc60007f1e0ff */
[----:B------:R-:W1:Y:S02]  /*0b90*/  LDC R12, c[0x0][0x618] ;  /* 0x00018600ff0c7b82 */ /* 0x000e640000000800 */
[----:B------:R-:W-:-:S04]  /*0ba0*/  IMAD.X R9, RZ, RZ, ~R0, P0 ;  /* 0x000000ffff097224 */ /* 0x000fc800000e0e00 */
[-C--:B------:R-:W-:Y:S02]  /*0bb0*/  IMAD R0, R9, R26.reuse, RZ ;  /* 0x0000001a09007224 */ /* 0x080fe400078e02ff */
[----:B------:R-:W2:Y:S01]  /*0bc0*/  LDC R14, c[0x0][0x608] ;  /* 0x00018200ff0e7b82 */ /* 0x000ea20000000800 */
[----:B------:R-:W-:-:S04]  /*0bd0*/  IMAD.WIDE.U32 R8, R5, R26, R16 ;  /* 0x0000001a05087225 */ /* 0x000fc800078e0010 */
[----:B------:R-:W-:Y:S02]  /*0be0*/  IMAD R5, R5, R27, R0 ;  /* 0x0000001b05057224 */ /* 0x000fe400078e0200 */
[----:B------:R-:W-:Y:S01]  /*0bf0*/  IMAD.MOV.U32 R27, RZ, RZ, 0x1 ;  /* 0x00000001ff1b7424 */ /* 0x000fe200078e00ff */
[----:B------:R-:W3:Y:S01]  /*0c00*/  LDC R24, c[0x0][0x658] ;  /* 0x00019600ff187b82 */ /* 0x000ee20000000800 */
[----:B------:R-:W-:Y:S01]  /*0c10*/  IMAD.IADD R5, R9, 0x1, R5 ;  /* 0x0000000109057824 */ /* 0x000fe200078e0205 */
[----:B0-----:R-:W-:Y:S01]  /*0c20*/  ISETP.NE.U32.AND P0, PT, R28, RZ, PT ;  /* 0x000000ff1c00720c */ /* 0x001fe20003f05070 */
[----:B------:R-:W-:-:S03]  /*0c30*/  IMAD.MOV.U32 R9, RZ, RZ, -0x1 ;  /* 0xffffffffff097424 */ /* 0x000fc600078e00ff */
[----:B------:R-:W-:Y:S02]  /*0c40*/  ISETP.NE.AND.EX P0, PT, R29, RZ, PT, P0 ;  /* 0x000000ff1d00720c */ /* 0x000fe40003f05300 */
[----:B------:R-:W0:Y:S01]  /*0c50*/  LDC R21, c[0x0][0x600] ;  /* 0x00018000ff157b82 */ /* 0x000e220000000800 */
[-CC-:B-1----:R-:W-:Y:S02]  /*0c60*/  SHF.R.U64 R10, R8, R12.reuse, R5.reuse ;  /* 0x0000000c080a7219 */ /* 0x182fe40000001205 */
[----:B------:R-:W-:-:S05]  /*0c70*/  SHF.R.U32.HI R5, RZ, R12, R5 ;  /* 0x0000000cff057219 */ /* 0x000fca0000011605 */
[----:B------:R-:W1:Y:S01]  /*0c80*/  LDC R23, c[0x0][0x648] ;  /* 0x00019200ff177b82 */ /* 0x000e620000000800 */
[-CC-:B--2---:R-:W-:Y:S02]  /*0c90*/  SHF.R.U64 R30, R10, R14.reuse, R5.reuse ;  /* 0x0000000e0a1e7219 */ /* 0x184fe40000001205 */
[----:B------:R-:W-:-:S05]  /*0ca0*/  SHF.R.U32.HI R5, RZ, R14, R5 ;  /* 0x0000000eff057219 */ /* 0x000fca0000011605 */
[----:B------:R-:W2:Y:S01]  /*0cb0*/  LDC R25, c[0x0][0x638] ;  /* 0x00018e00ff197b82 */ /* 0x000ea20000000800 */
[-CC-:B---3--:R-:W-:Y:S02]  /*0cc0*/  SHF.R.U64 R14, R30, R24.reuse, R5.reuse ;  /* 0x000000181e0e7219 */ /* 0x188fe40000001205 */
[-C--:B------:R-:W-:Y:S02]  /*0cd0*/  SHF.L.U32 R0, R9, R24.reuse, RZ ;  /* 0x0000001809007219 */ /* 0x080fe400000006ff */
[----:B------:R-:W-:Y:S01]  /*0ce0*/  SHF.R.U32.HI R5, RZ, R24, R5 ;  /* 0x00000018ff057219 */ /* 0x000fe20000011605 */
[----:B------:R-:W-:Y:S01]  /*0cf0*/  IMAD.MOV.U32 R4, RZ, RZ, R14 ;  /* 0x000000ffff047224 */ /* 0x000fe200078e000e */
[----:B------:R-:W-:Y:S01]  /*0d00*/  LOP3.LUT R7, RZ, R0, RZ, 0x33, !PT ;  /* 0x00000000ff077212 */ /* 0x000fe200078e33ff */
[----:B------:R-:W3:Y:S01]  /*0d10*/  LDC R26, c[0x0][0x610] ;  /* 0x00018400ff1a7b82 */ /* 0x000ee20000000800 */
[----:B------:R-:W-:Y:S05]  /*0d20*/  @!P0 BRA `(.L_x_10) ;  /* 0x0000000000288947 */ /* 0x000fea0003800000 */
[----:B------:R-:W4:Y:S02]  /*0d30*/  LDC R13, c[0x0][0x64c] ;  /* 0x00019300ff0d7b82 */ /* 0x000f240000000800 */
[----:B----4-:R-:W-:-:S05]  /*0d40*/  IADD3 R13, P0, R14, R13, RZ ;  /* 0x0000000d0e0d7210 */ /* 0x010fca0007f1e0ff */
        /* <DEDUP_REMOVED lines=8> */
.L_x_10:
[----:B-1----:R-:W-:Y:S01]  /*0dd0*/  SHF.R.U64 R4, R4, R23, R5 ;  /* 0x0000001704047219 */ /* 0x002fe20000001205 */
[----:B0-----:R-:W-:Y:S01]  /*0de0*/  VIADD R5, R21, 0xffffffff ;  /* 0xffffffff15057836 */ /* 0x001fe20000000000 */
[----:B------:R-:W-:Y:S02]  /*0df0*/  SHF.L.U32 R0, R27, R24, RZ ;  /* 0x000000181b007219 */ /* 0x000fe400000006ff */
[----:B------:R-:W-:Y:S01]  /*0e00*/  LOP3.LUT R7, R30, R7, RZ, 0xc0, !PT ;  /* 0x000000071e077212 */ /* 0x000fe200078ec0ff */
[----:B------:R-:W-:Y:S01]  /*0e10*/  IMAD.MOV R8, RZ, RZ, -R4 ;  /* 0x000000ffff087224 */ /* 0x000fe200078e0a04 */
[----:B------:R-:W-:Y:S02]  /*0e20*/  SEL R3, R3, R20, !P1 ;  /* 0x0000001403037207 */ /* 0x000fe40004800000 */
[----:B------:R-:W-:Y:S01]  /*0e30*/  LOP3.LUT R5, R10, R5, RZ, 0xc0, !PT ;  /* 0x000000050a057212 */ /* 0x000fe200078ec0ff */
[----:B------:R-:W-:Y:S02]  /*0e40*/  IMAD R4, R0, R4, R7 ;  /* 0x0000000400047224 */ /* 0x000fe400078e0207 */
[----:B--2---:R-:W-:-:S02]  /*0e50*/  IMAD R0, R8, R25, R14 ;  /* 0x0000001908007224 */ /* 0x004fc400078e020e */
[----:B---3--:R-:W-:Y:S02]  /*0e60*/  IMAD R3, R4, R26, R3 ;  /* 0x0000001a04037224 */ /* 0x008fe400078e0203 */
[----:B------:R-:W-:Y:S02]  /*0e70*/  IMAD.MOV.U32 R7, RZ, RZ, 0x1 ;  /* 0x00000001ff077424 */ /* 0x000fe400078e00ff */
[----:B------:R-:W-:-:S03]  /*0e80*/  IMAD R4, R0, R21, R5 ;  /* 0x0000001500047224 */ /* 0x000fc600078e0205 */
[----:B------:R-:W-:Y:S02]  /*0e90*/  PRMT R0, R7, 0x7610, R0 ;  /* 0x0000761007007816 */ /* 0x000fe40000000000 */
[----:B------:R-:W-:Y:S02]  /*0ea0*/  SEL R100, R4, R3, !P1 ;  /* 0x0000000304647207 */ /* 0x000fe40004800000 */
[----:B------:R-:W-:-:S07]  /*0eb0*/  SEL R103, R3, R4, !P1 ;  /* 0x0000000403677207 */ /* 0x000fce0004800000 */
.L_x_8:
[----:B------:R-:W-:-:S08]  /*0ec0*/  NOP ;  /* 0x0000000000007918 */ /* 0x000fd00000000000 */
[----:B------:R-:W0:Y:S02]  /*0ed0*/  USETMAXREG.TRY_ALLOC.CTAPOOL UP0, 0xe8 ;  /* 0x000000e8000079c8 */ /* 0x000e240008000600 */
[----:B0-----:R-:W-:-:S13]  /*0ee0*/  PLOP3.LUT P0, PT, PT, PT, UP0, 0x80, 0x0 ;  /* 0x000000000000781c */ /* 0x001fda0003f0f008 */
[----:B------:R-:W-:Y:S05]  /*0ef0*/  @!P0 BRA `(.L_x_8) ;  /* 0xfffffffc00f08947 */ /* 0x000fea000383ffff */
[----:B------:R-:W-:Y:S01]  /*0f00*/  ULDC.64 UR4, c[0x0][0x598] ;  /* 0x0001660000047ab9 */ /* 0x000fe20000000a00 */
[----:B------:R-:W-:Y:S01]  /*0f10*/  ULDC.64 UR38, c[0x0][0x208] ;  /* 0x0000820000267ab9 */ /* 0x000fe20000000a00 */
[----:B------:R-:W-:-:S04]  /*0f20*/  ISETP.NE.U32.AND P0, PT, RZ, UR4, PT ;  /* 0x00000004ff007c0c */ /* 0x000fc8000bf05070 */
[----:B------:R-:W-:-:S13]  /*0f30*/  ISETP.NE.AND.EX P0, PT, RZ, UR5, PT, P0 ;  /* 0x00000005ff007c0c */ /* 0x000fda000bf05300 */
[----:B------:R-:W-:Y:S05]  /*0f40*/  @!P0 BRA `(.L_x_11) ;  /* 0x00000000001c8947 */ /* 0x000fea0003800000 */
[----:B------:R-:W0:Y:S02]  /*0f50*/  LDC.64 R4, c[0x0][0x598] ;  /* 0x00016600ff047b82 */ /* 0x000e240000000a00 */
[----:B0-----:R-:W2:Y:S02]  /*0f60*/  LDG.E.64 R4, desc[UR38][R4.64] ;  /* 0x0000002604047981 */ /* 0x001ea4000c1e1b00 */
[----:B--2---:R-:W-:-:S04]  /*0f70*/  ISETP.NE.U32.AND P0, PT, R4, RZ, PT ;  /* 0x000000ff0400720c */ /* 0x004fc80003f05070 */
[----:B------:R-:W-:-:S13]  /*0f80*/  ISETP.NE.AND.EX P0, PT, R5, RZ, PT, P0 ;  /* 0x000000ff0500720c */ /* 0x000fda0003f05300 */
[----:B------:R-:W-:Y:S05]  /*0f90*/  @!P0 BRA `(.L_x_11) ;  /* 0x0000000000088947 */ /* 0x000fea0003800000 */
[----:B------:R0:W5:Y:S01]  /*0fa0*/  LD.E R23, desc[UR38][R4.64] ;  /* 0x0000002604177980 */ /* 0x000162000c101900 */
[----:B------:R-:W-:Y:S05]  /*0fb0*/  BRA `(.L_x_12) ;  /* 0x0000000000247947 */ /* 0x000fea0003800000 */
.L_x_11:
[----:B------:R-:W-:Y:S02]  /*0fc0*/  ULDC.64 UR4, c[0x0][0x588] ;  /* 0x0001620000047ab9 */ /* 0x000fe40000000a00 */
[----:B------:R-:W-:-:S04]  /*0fd0*/  ISETP.NE.U32.AND P0, PT, RZ, UR4, PT ;  /* 0x00000004ff007c0c */ /* 0x000fc8000bf05070 */
[----:B------:R-:W-:-:S13]  /*0fe0*/  ISETP.NE.AND.EX P0, PT, RZ, UR5, PT, P0 ;  /* 0x00000005ff007c0c */ /* 0x000fda000bf05300 */
[----:B------:R-:W-:Y:S05]  /*0ff0*/  @!P0 BRA `(.L_x_13) ;  /* 0x00000000000c8947 */ /* 0x000fea0003800000 */
[----:B------:R-:W0:Y:S02]  /*1000*/  LDC.64 R4, c[0x0][0x588] ;  /* 0x00016200ff047b82 */ /* 0x000e240000000a00 */
[----:B0-----:R1:W5:Y:S01]  /*1010*/  LDG.E R23, desc[UR38][R4.64] ;  /* 0x0000002604177981 */ /* 0x001362000c1e1900 */
[----:B------:R-:W-:Y:S05]  /*1020*/  BRA `(.L_x_12) ;  /* 0x0000000000087947 */ /* 0x000fea0003800000 */
.L_x_13:
[----:B------:R-:W-:Y:S02]  /*1030*/  ULDC UR4, c[0x0][0x580] ;  /* 0x0001600000047ab9 */ /* 0x000fe40000000800 */
[----:B------:R-:W-:-:S07]  /*1040*/  IMAD.U32 R23, RZ, RZ, UR4 ;  /* 0x00000004ff177e24 */ /* 0x000fce000f8e00ff */
.L_x_12:
[----:B------:R-:W-:Y:S02]  /*1050*/  ULDC.64 UR4, c[0x0][0x5a0] ;  /* 0x0001680000047ab9 */ /* 0x000fe40000000a00 */
[----:B------:R-:W-:-:S04]  /*1060*/  ISETP.NE.U32.AND P0, PT, RZ, UR4, PT ;  /* 0x00000004ff007c0c */ /* 0x000fc8000bf05070 */
[----:B------:R-:W-:-:S13]  /*1070*/  ISETP.NE.AND.EX P0, PT, RZ, UR5, PT, P0 ;  /* 0x00000005ff007c0c */ /* 0x000fda000bf05300 */
[----:B------:R-:W-:Y:S05]  /*1080*/  @!P0 BRA `(.L_x_14) ;  /* 0x00000000001c8947 */ /* 0x000fea0003800000 */
[----:B01----:R-:W0:Y:S02]  /*1090*/  LDC.64 R4, c[0x0][0x5a0] ;  /* 0x00016800ff047b82 */ /* 0x003e240000000a00 */
[----:B0-----:R-:W2:Y:S02]  /*10a0*/  LDG.E.64 R4, desc[UR38][R4.64] ;  /* 0x0000002604047981 */ /* 0x001ea4000c1e1b00 */
[----:B--2---:R-:W-:-:S04]  /*10b0*/  ISETP.NE.U32.AND P0, PT, R4, RZ, PT ;  /* 0x000000ff0400720c */ /* 0x004fc80003f05070 */
[----:B------:R-:W-:-:S13]  /*10c0*/  ISETP.NE.AND.EX P0, PT, R5, RZ, PT, P0 ;  /* 0x000000ff0500720c */ /* 0x000fda0003f05300 */
[----:B------:R-:W-:Y:S05]  /*10d0*/  @!P0 BRA `(.L_x_14) ;  /* 0x0000000000088947 */ /* 0x000fea0003800000 */
[----:B------:R0:W5:Y:S01]  /*10e0*/  LD.E R90, desc[UR38][R4.64] ;  /* 0x00000026045a7980 */ /* 0x000162000c101900 */
[----:B------:R-:W-:Y:S05]  /*10f0*/  BRA `(.L_x_15) ;  /* 0x0000000000247947 */ /* 0x000fea0003800000 */
.L_x_14:
[----:B------:R-:W-:Y:S02]  /*1100*/  ULDC.64 UR4, c[0x0][0x590] ;  /* 0x0001640000047ab9 */ /* 0x000fe40000000a00 */
[----:B------:R-:W-:-:S04]  /*1110*/  ISETP.NE.U32.AND P0, PT, RZ, UR4, PT ;  /* 0x00000004ff007c0c */ /* 0x000fc8000bf05070 */
[----:B------:R-:W-:-:S13]  /*1120*/  ISETP.NE.AND.EX P0, PT, RZ, UR5, PT, P0 ;  /* 0x00000005ff007c0c */ /* 0x000fda000bf05300 */
[----:B------:R-:W-:Y:S05]  /*1130*/  @!P0 BRA `(.L_x_16) ;  /* 0x00000000000c8947 */ /* 0x000fea0003800000 */
[----:B------:R-:W2:Y:S02]  /*1140*/  LDC.64 R90, c[0x0][0x590] ;  /* 0x00016400ff5a7b82 */ /* 0x000ea40000000a00 */
[----:B--2---:R2:W5:Y:S01]  /*1150*/  LDG.E R90, desc[UR38][R90.64] ;  /* 0x000000265a5a7981 */ /* 0x004562000c1e1900 */
[----:B------:R-:W-:Y:S05]  /*1160*/  BRA `(.L_x_15) ;  /* 0x0000000000087947 */ /* 0x000fea0003800000 */
.L_x_16:
[----:B------:R-:W-:Y:S02]  /*1170*/  ULDC UR4, c[0x0][0x584] ;  /* 0x0001610000047ab9 */ /* 0x000fe40000000800 */
[----:B------:R-:W-:-:S07]  /*1180*/  IMAD.U32 R90, RZ, RZ, UR4 ;  /* 0x00000004ff5a7e24 */ /* 0x000fce000f8e00ff */
.L_x_15:
[----:B------:R-:W-:-:S13]  /*1190*/  LOP3.LUT P0, RZ, R0, 0xff, RZ, 0xc0, !PT ;  /* 0x000000ff00ff7812 */ /* 0x000fda000780c0ff */
[----:B------:R-:W-:Y:S05]  /*11a0*/  @!P0 EXIT ;  /* 0x000000000000894d */ /* 0x000fea0003800000 */
[----:B------:R-:W3:Y:S01]  /*11b0*/  LDC R93, c[0x0][0x658] ;  /* 0x00019600ff5d7b82 */ /* 0x000ee20000000800 */
[----:B------:R-:W-:Y:S01]  /*11c0*/  ULDC.64 UR6, c[0x0][0x288] ;  /* 0x0000a20000067ab9 */ /* 0x000fe20000000a00 */
[----:B------:R-:W-:Y:S01]  /*11d0*/  LOP3.LUT R6, R6, 0x1, RZ, 0xc0, !PT ;  /* 0x0000000106067812 */ /* 0x000fe200078ec0ff */
[----:B------:R-:W-:Y:S01]  /*11e0*/  UIADD3 UR4, UR7, 0x3f, URZ ;  /* 0x0000003f07047890 */ /* 0x000fe2000fffe03f */
[----:B------:R-:W-:Y:S01]  /*11f0*/  SHF.R.U32.HI R0, RZ, 0x2, R95 ;  /* 0x00000002ff007819 */ /* 0x000fe2000001165f */
[----:B------:R-:W-:Y:S01]  /*1200*/  IMAD.U32 R3, RZ, RZ, UR6 ;  /* 0x00000006ff037e24 */ /* 0x000fe2000f8e00ff */
[----:B------:R-:W-:Y:S01]  /*1210*/  SHF.R.U32.HI R11, RZ, 0x1, R11 ;  /* 0x00000001ff0b7819 */ /* 0x000fe2000001160b */
[----:B------:R-:W-:Y:S01]  /*1220*/  USHF.R.S32.HI UR5, URZ, 0x1f, UR4 ;  /* 0x0000001f3f057899 */ /* 0x000fe20008011404 */
[----:B01----:R-:W0:Y:S01]  /*1230*/  LDC.64 R4, c[0x0][0x5c8] ;  /* 0x00017200ff047b82 */ /* 0x003e220000000a00 */
[----:B------:R-:W-:Y:S01]  /*1240*/  LOP3.LUT R94, R95, 0x3, RZ, 0xc0, !PT ;  /* 0x000000035f5e7812 */ /* 0x000fe200078ec0ff */
[----:B------:R-:W-:Y:S01]  /*1250*/  IMAD.SHL.U32 R7, R6, 0x40, RZ ;  /* 0x0000004006077824 */ /* 0x000fe200078e00ff */
[----:B------:R-:W-:Y:S01]  /*1260*/  LOP3.LUT R0, R0, 0x7, RZ, 0xc0, !PT ;  /* 0x0000000700007812 */ /* 0x000fe200078ec0ff */
[----:B------:R-:W-:Y:S01]  /*1270*/  ULEA.HI UR5, UR5, UR4, URZ, 0x6 ;  /* 0x0000000405057291 */ /* 0x000fe2000f8f303f */
[----:B------:R-:W-:Y:S01]  /*1280*/  LOP3.LUT R11, R11, 0x30, RZ, 0xc0, !PT ;  /* 0x000000300b0b7812 */ /* 0x000fe200078ec0ff */
[----:B------:R-:W-:Y:S01]  /*1290*/  IMAD R94, R94, -0x2, R3 ;  /* 0xfffffffe5e5e7824 */ /* 0x000fe200078e0203 */
[--C-:B------:R-:W-:Y:S01]  /*12a0*/  LOP3.LUT R88, R7, 0x40, R0.reuse, 0xe2, !PT ;  /* 0x0000004007587812 */ /* 0x100fe200078ee200 */
[----:B------:R-:W1:Y:S01]  /*12b0*/  LDC R97, c[0x0][0x600] ;  /* 0x00018000ff617b82 */ /* 0x000e620000000800 */
[----:B------:R-:W-:Y:S01]  /*12c0*/  IADD3 R3, RZ, -R11, -R0 ;  /* 0x8000000bff037210 */ /* 0x000fe20007ffe800 */
[----:B------:R-:W-:Y:S01]  /*12d0*/  IMAD.MOV.U32 R0, RZ, RZ, -0x1 ;  /* 0xffffffffff007424 */ /* 0x000fe200078e00ff */
[----:B------:R-:W-:Y:S01]  /*12e0*/  USHF.R.S32.HI UR43, URZ, 0x6, UR5 ;  /* 0x000000063f2b7899 */ /* 0x000fe20008011405 */
[----:B------:R-:W-:Y:S01]  /*12f0*/  IMAD.MOV.U32 R8, RZ, RZ, 0x1 ;  /* 0x00000001ff087424 */ /* 0x000fe200078e00ff */
[C---:B------:R-:W-:Y:S01]  /*1300*/  LOP3.LUT R96, R95.reuse, 0x80, RZ, 0xc0, !PT ;  /* 0x000000805f607812 */ /* 0x040fe200078ec0ff */
[----:B------:R-:W-:Y:S01]  /*1310*/  IMAD R3, R6, -0x40, R3 ;  /* 0xffffffc006037824 */ /* 0x000fe200078e0203 */
[----:B------:R-:W-:Y:S01]  /*1320*/  UISETP.LT.AND UP0, UPT, UR43, 0x1, UPT ;  /* 0x000000012b00788c */ /* 0x000fe2000bf01270 */
[----:B---3--:R-:W-:Y:S01]  /*1330*/  SHF.L.U32 R0, R0, R93, RZ ;  /* 0x0000005d00007219 */ /* 0x008fe200000006ff */
[----:B------:R-:W-:Y:S01]  /*1340*/  ULDC UR4, c[0x0][0x284] ;  /* 0x0000a10000047ab9 */ /* 0x000fe20000000800 */
[----:B------:R-:W-:Y:S01]  /*1350*/  LOP3.LUT R88, R88, R11, RZ, 0xfc, !PT ;  /* 0x0000000b58587212 */ /* 0x000fe200078efcff */
[----:B------:R-:W-:Y:S01]  /*1360*/  USEL UR44, UR43, 0x1, UP0 ;  /* 0x000000012b2c7887 */ /* 0x000fe20008000000 */
[----:B------:R-:W-:Y:S01]  /*1370*/  SHF.L.U32 R93, R8, R93, RZ ;  /* 0x0000005d085d7219 */ /* 0x000fe200000006ff */
[----:B------:R-:W-:Y:S01]  /*1380*/  IMAD.SHL.U32 R95, R95, 0x2, RZ ;  /* 0x000000025f5f7824 */ /* 0x000fe200078e00ff */
[----:B------:R-:W-:Y:S01]  /*1390*/  LOP3.LUT R102, R18, 0x1, RZ, 0xfc, !PT ;  /* 0x0000000112667812 */ /* 0x000fe200078efcff */
[----:B------:R-:W-:Y:S01]  /*13a0*/  VIADD R99, R3, UR4 ;  /* 0x0000000403637c36 */ /* 0x000fe20008000000 */
[C---:B0-----:R-:W-:Y:S01]  /*13b0*/  SHF.L.U64.HI R92, R4.reuse, 0x3, R5 ;  /* 0x00000003045c7819 */ /* 0x041fe20000010205 */
[----:B--2---:R-:W-:Y:S01]  /*13c0*/  IMAD.SHL.U32 R91, R4, 0x8, RZ ;  /* 0x00000008045b7824 */ /* 0x004fe200078e00ff */
[----:B------:R-:W-:Y:S01]  /*13d0*/  SHF.R.U32.HI R96, RZ, 0x7, R96 ;  /* 0x00000007ff607819 */ /* 0x000fe20000011660 */
[----:B------:R-:W-:Y:S01]  /*13e0*/  IMAD.MOV.U32 R89, RZ, RZ, RZ ;  /* 0x000000ffff597224 */ /* 0x000fe200078e00ff */
[----:B------:R-:W-:Y:S01]  /*13f0*/  LOP3.LUT R98, RZ, R0, RZ, 0x33, !PT ;  /* 0x00000000ff627212 */ /* 0x000fe200078e33ff */
[----:B------:R-:W-:Y:S01]  /*1400*/  UIADD3 UR44, UR43, -UR44, URZ ;  /* 0x8000002c2b2c7290 */ /* 0x000fe2000fffe03f */
[----:B------:R-:W-:Y:S01]  /*1410*/  UMOV UR40, URZ ;  /* 0x0000003f00287c82 */ /* 0x000fe20008000000 */
[----:B-1----:R-:W-:Y:S01]  /*1420*/  VIADD R97, R97, 0xffffffff ;  /* 0xffffffff61617836 */ /* 0x002fe20000000000 */
[----:B------:R-:W-:-:S09]  /*1430*/  UMOV UR41, URZ ;  /* 0x0000003f00297c82 */ /* 0x000fd20008000000 */
.L_x_162:
[----:B0-----:R-:W0:Y:S01]  /*1440*/  SHFL.IDX PT, R0, R96, RZ, 0x1f ;  /* 0x00001fff60007589 */ /* 0x001e2200000e0000 */
[----:B-1----:R-:W1:Y:S01]  /*1450*/  S2UR UR7, SR_CgaCtaId ;  /* 0x00000000000779c3 */ /* 0x002e620000008800 */
[----:B------:R-:W-:Y:S01]  /*1460*/  UMOV UR6, 0x400 ;  /* 0x0000040000067882 */ /* 0x000fe20000000000 */
[----:B0-----:R-:W-:Y:S01]  /*1470*/  R2UR UR4, R0 ;  /* 0x00000000000472ca */ /* 0x001fe200000e0000 */
[----:B-1----:R-:W-:-:S12]  /*1480*/  ULEA UR6, UR7, UR6, 0x18 ;  /* 0x0000000607067291 */ /* 0x002fd8000f8ec03f */
[----:B------:R-:W-:-:S04]  /*1490*/  ULEA.HI UR5, UR4, UR4, URZ, 0x1 ;  /* 0x0000000404057291 */ /* 0x000fc8000f8f083f */
[----:B------:R-:W-:-:S04]  /*14a0*/  ULOP3.LUT UR5, UR5, 0x7fffe, URZ, 0xc0, !UPT ;  /* 0x0007fffe05057892 */ /* 0x000fc8000f8ec03f */
[----:B------:R-:W-:-:S03]  /*14b0*/  UIADD3 UR5, UR4, -UR5, URZ ;  /* 0x8000000504057290 */ /* 0x000fc6000fffe03f */
[----:B------:R-:W-:Y:S01]  /*14c0*/  ULDC UR4, c[0x0][0x28c] ;  /* 0x0000a30000047ab9 */ /* 0x000fe20000000800 */
[----:B------:R-:W-:Y:S01]  /*14d0*/  ULEA UR5, UR5, UR6, 0xd ;  /* 0x0000000605057291 */ /* 0x000fe2000f8e683f */
[----:B------:R-:W-:-:S03]  /*14e0*/  ISETP.LT.AND P0, PT, RZ, UR4, PT ;  /* 0x00000004ff007c0c */ /* 0x000fc6000bf01270 */
[----:B------:R-:W-:-:S04]  /*14f0*/  UIADD3 UR5, UR5, 0x100, URZ ;  /* 0x0000010005057890 */ /* 0x000fc8000fffe03f */
[----:B------:R-:W-:-:S04]  /*1500*/  USHF.R.U32.HI UR5, URZ, 0x4, UR5 ;  /* 0x000000043f057899 */ /* 0x000fc80008011605 */
[----:B------:R-:W-:-:S04]  /*1510*/  ULOP3.LUT UR5, UR5, 0x3fff, URZ, 0xc0, !UPT ;  /* 0x00003fff05057892 */ /* 0x000fc8000f8ec03f */
[----:B------:R-:W-:Y:S01]  /*1520*/  ULOP3.LUT UR45, UR5, 0x10000, URZ, 0xfc, !UPT ;  /* 0x00010000052d7892 */ /* 0x000fe2000f8efc3f */
[----:B--2345:R-:W-:Y:S11]  /*1530*/  @P0 BRA `(.L_x_17) ;  /* 0x0000000000400947 */ /* 0x03cff60003800000 */
[----:B------:R-:W-:Y:S01]  /*1540*/  MOV R0, 0x0 ;  /* 0x0000000000007802 */ /* 0x000fe20000000f00 */
[----:B------:R-:W-:Y:S01]  /*1550*/  ULDC.64 UR4, c[0x4][0x68] ;  /* 0x01001a0000047ab9 */ /* 0x000fe20000000a00 */
[----:B------:R-:W-:Y:S01]  /*1560*/  ULDC.64 UR6, c[0x4][0x8] ;  /* 0x0100020000067ab9 */ /* 0x000fe20000000a00 */
[----:B------:R-:W-:Y:S01]  /*1570*/  IMAD.U32 R4, RZ, RZ, UR4 ;  /* 0x00000004ff047e24 */ /* 0x000fe2000f8e00ff */
[----:B------:R0:W1:Y:S01]  /*1580*/  LDC.64 R14, c[0x4][R0] ;  /* 0x01000000000e7b82 */ /* 0x0000620000000a00 */
[----:B------:R-:W-:Y:S01]  /*1590*/  IMAD.U32 R5, RZ, RZ, UR5 ;  /* 0x00000005ff057e24 */ /* 0x000fe2000f8e00ff */
[----:B------:R-:W-:Y:S01]  /*15a0*/  ULDC.64 UR4, c[0x4][0x70] ;  /* 0x01001c0000047ab9 */ /* 0x000fe20000000a00 */
[----:B------:R-:W-:Y:S02]  /*15b0*/  IMAD.U32 R10, RZ, RZ, UR6 ;  /* 0x00000006ff0a7e24 */ /* 0x000fe4000f8e00ff */
[----:B------:R-:W-:Y:S02]  /*15c0*/  IMAD.U32 R6, RZ, RZ, UR4 ;  /* 0x00000004ff067e24 */ /* 0x000fe4000f8e00ff */
[----:B------:R-:W-:-:S02]  /*15d0*/  IMAD.U32 R7, RZ, RZ, UR5 ;  /* 0x00000005ff077e24 */ /* 0x000fc4000f8e00ff */
[----:B------:R-:W-:Y:S02]  /*15e0*/  IMAD.U32 R11, RZ, RZ, UR7 ;  /* 0x00000007ff0b7e24 */ /* 0x000fe4000f8e00ff */
[----:B------:R-:W-:Y:S02]  /*15f0*/  IMAD.MOV.U32 R8, RZ, RZ, 0x1e1 ;  /* 0x000001e1ff087424 */ /* 0x000fe400078e00ff */
[----:B------:R-:W-:Y:S02]  /*1600*/  IMAD.MOV.U32 R12, RZ, RZ, 0x1 ;  /* 0x00000001ff0c7424 */ /* 0x000fe400078e00ff */
[----:B0-----:R-:W-:-:S07]  /*1610*/  IMAD.MOV.U32 R13, RZ, RZ, RZ ;  /* 0x000000ffff0d7224 */ /* 0x001fce00078e00ff */
[----:B------:R-:W-:-:S07]  /*1620*/  LEPC R20, `(.L_x_17) ;  /* 0x000000001014794e */ /* 0x000fce0000000000 */
[----:B-1---5:R-:W-:Y:S05]  /*1630*/  CALL.ABS.NOINC R14 ;  /* 0x000000000e007343 */ /* 0x022fea0003c00000 */
.L_x_17:
[----:B------:R-:W-:-:S13]  /*1640*/  ISETP.NE.AND P0, PT, R102, 0x3, PT ;  /* 0x000000036600780c */ /* 0x000fda0003f05270 */
[----:B------:R-:W-:Y:S05]  /*1650*/  @!P0 BRA `(.L_x_18) ;  /* 0x0000000000048947 */ /* 0x000fea0003800000 */
[----:B------:R-:W-:Y:S01]  /*1660*/  BPT.TRAP 0x1 ;  /* 0x000000040000795c */ /* 0x000fe20000300000 */
.L_x_18:
[----:B------:R-:W0:Y:S01]  /*1670*/  S2UR UR5, SR_CgaCtaId ;  /* 0x00000000000579c3 */ /* 0x000e220000008800 */
[----:B------:R-:W-:Y:S01]  /*1680*/  UMOV UR4, 0x400 ;  /* 0x0000040000047882 */ /* 0x000fe20000000000 */
[----:B------:R-:W-:Y:S02]  /*1690*/  IMAD.U32 R0, RZ, RZ, UR40 ;  /* 0x00000028ff007e24 */ /* 0x000fe4000f8e00ff */
[----:B------:R-:W-:-:S03]  /*16a0*/  IMAD.U32 R3, RZ, RZ, UR41 ;  /* 0x00000029ff037e24 */ /* 0x000fc6000f8e00ff */
[----:B------:R-:W-:Y:S01]  /*16b0*/  SHF.L.U32 R0, R0, 0x1f, RZ ;  /* 0x0000001f00007819 */ /* 0x000fe200000006ff */
[----:B0-----:R-:W-:-:S06]  /*16c0*/  ULEA UR4, UR5, UR4, 0x18 ;  /* 0x0000000405047291 */ /* 0x001fcc000f8ec03f */
[----:B------:R-:W-:-:S04]  /*16d0*/  IMAD.U32 R6, RZ, RZ, UR4 ;  /* 0x00000004ff067e24 */ /* 0x000fc8000f8e00ff */
[----:B------:R-:W-:-:S04]  /*16e0*/  IMAD R3, R3, 0x8, R6 ;  /* 0x0000000803037824 */ /* 0x000fc800078e0206 */
[----:B------:R0:W1:Y:S01]  /*16f0*/  SYNCS.PHASECHK.TRANS64.TRYWAIT P1, [R3+URZ], R0 ;  /* 0x00000000030075a7 */ /* 0x000062000802017f */
[----:B------:R-:W-:Y:S05]  /*1700*/  @!P0 BRA `(.L_x_19) ;  /* 0x0000000000048947 */ /* 0x000fea0003800000 */
[----:B------:R-:W-:Y:S01]  /*1710*/  BPT.TRAP 0x1 ;  /* 0x000000040000795c */ /* 0x000fe20000300000 */
.L_x_19:
[----:B------:R-:W-:-:S05]  /*1720*/  IMAD.U32 R4, RZ, RZ, UR44 ;  /* 0x0000002cff047e24 */ /* 0x000fca000f8e00ff */
[----:B------:R-:W-:Y:S01]  /*1730*/  ISETP.GE.AND P2, PT, R4, 0x1, PT ;  /* 0x000000010400780c */ /* 0x000fe20003f46270 */
[----:B-1----:R-:W-:-:S12]  /*1740*/  @P1 BRA `(.L_x_20) ;  /* 0x0000000000081947 */ /* 0x002fd80003800000 */
[----:B------:R-:W1:Y:S02]  /*1750*/  SYNCS.PHASECHK.TRANS64.TRYWAIT P1, [R3+URZ], R0 ;  /* 0x00000000030075a7 */ /* 0x000e64000802017f */
[----:B-1----:R-:W-:Y:S05]  /*1760*/  @!P1 BRA `(.L_x_21) ;  /* 0x0000006400689947 */ /* 0x002fea0003800000 */
.L_x_20:
[----:B------:R-:W-:Y:S05]  /*1770*/  WARPSYNC.ALL ;  /* 0x0000000000007948 */ /* 0x000fea0003800000 */
[----:B------:R-:W-:Y:S01]  /*1780*/  R2UR UR4, R6 ;  /* 0x00000000060472ca */ /* 0x000fe200000e0000 */
[----:B------:R-:W-:Y:S01]  /*1790*/  ULEA UR5, UR41, UR45, 0xa ;  /* 0x0000002d29057291 */ /* 0x000fe2000f8e503f */
[----:B------:R-:W-:Y:S01]  /*17a0*/  WARPGROUP.ARRIVE ;  /* 0x00000000000079c5 */ /* 0x000fe20000000000 */
[----:B------:R-:W-:Y:S01]  /*17b0*/  UMOV UR9, 0x40000040 ;  /* 0x4000004000097882 */ /* 0x000fe20000000000 */
[----:B------:R-:W-:-:S04]  /*17c0*/  UMOV UR11, 0x40000040 ;  /* 0x40000040000b7882 */ /* 0x000fc80000000000 */
[----:B------:R-:W-:-:S05]  /*17d0*/  UMOV UR8, UR5 ;  /* 0x0000000500087c82 */ /* 0x000fca0008000000 */
[----:B------:R-:W-:-:S04]  /*17e0*/  UIADD3 UR4, UR4, 0x8100, URZ ;  /* 0x0000810004047890 */ /* 0x000fc8000fffe03f */
[----:B------:R-:W-:-:S04]  /*17f0*/  USHF.R.U32.HI UR4, URZ, 0x4, UR4 ;  /* 0x000000043f047899 */ /* 0x000fc80008011604 */
[----:B------:R-:W-:-:S04]  /*1800*/  ULOP3.LUT UR4, UR4, 0x3fff, URZ, 0xc0, !UPT ;  /* 0x00003fff04047892 */ /* 0x000fc8000f8ec03f */
[----:B------:R-:W-:-:S04]  /*1810*/  ULOP3.LUT UR4, UR4, 0x10000, URZ, 0xfc, !UPT ;  /* 0x0001000004047892 */ /* 0x000fc8000f8efc3f */
[----:B------:R-:W-:-:S07]  /*1820*/  ULEA UR6, UR41, UR4, 0xa ;  /* 0x0000000429067291 */ /* 0x000fce000f8e503f */
[----:B------:R-:W-:Y:S02]  /*1830*/  UMOV UR10, UR6 ;  /* 0x00000006000a7c82 */ /* 0x000fe40008000000 */
[----:B------:R-:W-:Y:S01]  /*1840*/  HGMMA.64x128x16.F32 R24, gdesc[UR8], RZ, !UPT, gsb0 ;  /* 0x01e00000081879f0 */ /* 0x000fe2000c0008ff */
[----:B------:R-:W-:Y:S02]  /*1850*/  UIADD3 UR8, UR5, 0x2, URZ ;  /* 0x0000000205087890 */ /* 0x000fe4000fffe03f */
[----:B------:R-:W-:Y:S01]  /*1860*/  UIADD3 UR10, UR6, 0x2, URZ ;  /* 0x00000002060a7890 */ /* 0x000fe2000fffe03f */
[----:B------:R-:W-:Y:S01]  /*1870*/  UMOV UR9, 0x40000040 ;  /* 0x4000004000097882 */ /* 0x000fe20000000000 */
[----:B------:R-:W-:Y:S01]  /*1880*/  UMOV UR11, 0x40000040 ;  /* 0x40000040000b7882 */ /* 0x000fe20000000000 */
[----:B------:R-:W-:Y:S02]  /*1890*/  WARPGROUP.DEPBAR.LE gsb0, 0x0 ;  /* 0x00008000000079c5 */ /* 0x000fe40000010000 */
[----:B------:R-:W-:-:S06]  /*18a0*/  WARPGROUP.ARRIVE ;  /* 0x00000000000079c5 */ /* 0x000fcc0000000000 */
[----:B------:R-:W-:Y:S01]  /*18b0*/  HGMMA.64x128x16.F32 R24, gdesc[UR8], R24, gsb0 ;  /* 0x01e00000081879f0 */ /* 0x000fe20008000818 */
        /* <DEDUP_REMOVED lines=13> */
[----:B------:R-:W-:Y:S03]  /*1990*/  HGMMA.64x128x16.F32 R24, gdesc[UR8], R24, gsb0 ;  /* 0x01e00000081879f0 */ /* 0x000fe60008000818 */
[----:B------:R-:W-:Y:S02]  /*19a0*/  WARPGROUP.DEPBAR.LE gsb0, 0x0 ;  /* 0x00008000000079c5 */ /* 0x000fe40000010000 */
[----:B------:R-:W-:Y:S05]  /*19b0*/  @!P2 BRA `(.L_x_22) ;  /* 0x000000040028a947 */ /* 0x000fea0003800000 */
[----:B------:R-:W-:Y:S01]  /*19c0*/  UIADD3 UR5, UR41, 0x1, URZ ;  /* 0x0000000129057890 */ /* 0x000fe2000fffe03f */
[----:B01----:R-:W-:Y:S02]  /*19d0*/  IMAD.U32 R0, RZ, RZ, UR44 ;  /* 0x0000002cff007e24 */ /* 0x003fe4000f8e00ff */
[----:B------:R-:W-:Y:S01]  /*19e0*/  IMAD.U32 R3, RZ, RZ, UR41 ;  /* 0x00000029ff037e24 */ /* 0x000fe2000f8e00ff */
[----:B------:R-:W-:-:S04]  /*19f0*/  UISETP.NE.AND UP0, UPT, UR5, 0x2, UPT ;  /* 0x000000020500788c */ /* 0x000fc8000bf05270 */
[----:B------:R-:W-:Y:S02]  /*1a00*/  USEL UR6, URZ, 0x1, UP0 ;  /* 0x000000013f067887 */ /* 0x000fe40008000000 */
[----:B------:R-:W-:Y:S02]  /*1a10*/  USEL UR5, UR5, URZ, UP0 ;  /* 0x0000003f05057287 */ /* 0x000fe40008000000 */
[----:B------:R-:W-:-:S06]  /*1a20*/  ULOP3.LUT UR6, UR40, UR6, URZ, 0x3c, !UPT ;  /* 0x0000000628067292 */ /* 0x000fcc000f8e3c3f */
[----:B------:R-:W-:-:S07]  /*1a30*/  IMAD.U32 R7, RZ, RZ, UR6 ;  /* 0x00000006ff077e24 */ /* 0x000fce000f8e00ff */
.L_x_29:
[----:B------:R-:W-:Y:S05]  /*1a40*/  @!P0 BRA `(.L_x_23) ;  /* 0x0000000000048947 */ /* 0x000fea0003800000 */
[----:B------:R-:W-:Y:S01]  /*1a50*/  BPT.TRAP 0x1 ;  /* 0x000000040000795c */ /* 0x000fe20000300000 */
.L_x_23:
[----:B------:R-:W0:Y:S01]  /*1a60*/  S2UR UR7, SR_CgaCtaId ;  /* 0x00000000000779c3 */ /* 0x000e220000008800 */
[----:B------:R-:W-:Y:S01]  /*1a70*/  UMOV UR6, 0x400 ;  /* 0x0000040000067882 */ /* 0x000fe20000000000 */
[----:B------:R-:W-:Y:S01]  /*1a80*/  IMAD.U32 R5, RZ, RZ, UR5 ;  /* 0x00000005ff057e24 */ /* 0x000fe2000f8e00ff */
[----:B------:R-:W-:Y:S01]  /*1a90*/  SHF.L.U32 R4, R7, 0x1f, RZ ;  /* 0x0000001f07047819 */ /* 0x000fe200000006ff */
[----:B0-----:R-:W-:-:S06]  /*1aa0*/  ULEA UR6, UR7, UR6, 0x18 ;  /* 0x0000000607067291 */ /* 0x001fcc000f8ec03f */
[----:B------:R-:W-:-:S04]  /*1ab0*/  IMAD.U32 R6, RZ, RZ, UR6 ;  /* 0x00000006ff067e24 */ /* 0x000fc8000f8e00ff */
[----:B------:R-:W-:-:S04]  /*1ac0*/  IMAD R5, R5, 0x8, R6 ;  /* 0x0000000805057824 */ /* 0x000fc800078e0206 */
[----:B------:R0:W1:Y:S01]  /*1ad0*/  SYNCS.PHASECHK.TRANS64.TRYWAIT P1, [R5+URZ], R4 ;  /* 0x00000004050075a7 */ /* 0x000062000802017f */
[----:B------:R-:W-:Y:S05]  /*1ae0*/  @!P0 BRA `(.L_x_24) ;  /* 0x0000000000048947 */ /* 0x000fea0003800000 */
[----:B------:R-:W-:Y:S01]  /*1af0*/  BPT.TRAP 0x1 ;  /* 0x000000040000795c */ /* 0x000fe20000300000 */
.L_x_24:
[----:B-1----:R-:W-:Y:S05]  /*1b00*/  @P1 BRA `(.L_x_25) ;  /* 0x0000000000081947 */ /* 0x002fea0003800000 */
[----:B------:R-:W1:Y:S02]  /*1b10*/  SYNCS.PHASECHK.TRANS64.TRYWAIT P1, [R5+URZ], R4 ;  /* 0x00000004050075a7 */ /* 0x000e64000802017f */
[----:B-1----:R-:W-:Y:S05]  /*1b20*/  @!P1 BRA `(.L_x_26) ;  /* 0x00000060008c9947 */ /* 0x002fea0003800000 */
.L_x_25:
[----:B------:R-:W-:Y:S01]  /*1b30*/  ULEA UR6, UR5, UR45, 0xa ;  /* 0x0000002d05067291 */ /* 0x000fe2000f8e503f */
[----:B------:R-:W-:Y:S01]  /*1b40*/  WARPGROUP.ARRIVE ;  /* 0x00000000000079c5 */ /* 0x000fe20000000000 */
[----:B------:R-:W-:Y:S01]  /*1b50*/  ULEA UR7, UR5, UR4, 0xa ;  /* 0x0000000405077291 */ /* 0x000fe2000f8e503f */
[----:B------:R-:W-:Y:S01]  /*1b60*/  UMOV UR9, 0x40000040 ;  /* 0x4000004000097882 */ /* 0x000fe20000000000 */
[----:B------:R-:W-:-:S03]  /*1b70*/  UMOV UR11, 0x40000040 ;  /* 0x40000040000b7882 */ /* 0x000fc60000000000 */
[----:B------:R-:W-:Y:S02]  /*1b80*/  UMOV UR8, UR6 ;  /* 0x0000000600087c82 */ /* 0x000fe40008000000 */
[----:B------:R-:W-:Y:S02]  /*1b90*/  UMOV UR10, UR7 ;  /* 0x00000007000a7c82 */ /* 0x000fe40008000000 */
[----:B------:R-:W-:Y:S01]  /*1ba0*/  HGMMA.64x128x16.F32 R24, gdesc[UR8], R24, gsb0 ;  /* 0x01e00000081879f0 */ /* 0x000fe20008000818 */
[----:B------:R-:W-:Y:S02]  /*1bb0*/  UIADD3 UR8, UR6, 0x2, URZ ;  /* 0x0000000206087890 */ /* 0x000fe4000fffe03f */
[----:B------:R-:W-:Y:S01]  /*1bc0*/  UIADD3 UR10, UR7, 0x2, URZ ;  /* 0x00000002070a7890 */ /* 0x000fe2000fffe03f */
[----:B------:R-:W-:Y:S01]  /*1bd0*/  UMOV UR9, 0x40000040 ;  /* 0x4000004000097882 */ /* 0x000fe20000000000 */
[----:B------:R-:W-:Y:S01]  /*1be0*/  UMOV UR11, 0x40000040 ;  /* 0x40000040000b7882 */ /* 0x000fe20000000000 */
[----:B------:R-:W-:-:S02]  /*1bf0*/  WARPGROUP.DEPBAR.LE gsb0, 0x0 ;  /* 0x00008000000079c5 */ /* 0x000fc40000010000 */
        /* <DEDUP_REMOVED lines=18> */
[----:B------:R-:W-:Y:S01]  /*1d20*/  BPT.TRAP 0x1 ;  /* 0x000000040000795c */ /* 0x000fe20000300000 */
.L_x_27:
[----:B------:R-:W-:-:S13]  /*1d30*/  ISETP.NE.AND P1, PT, R22, RZ, PT ;  /* 0x000000ff1600720c */ /* 0x000fda0003f25270 */
[----:B01----:R-:W-:-:S04]  /*1d40*/  @P1 IMAD R4, R3, 0x8, R6 ;  /* 0x0000000803041824 */ /* 0x003fc800078e0206 */
[----:B------:R-:W-:-:S05]  /*1d50*/  @P1 VIADD R4, R4, 0x10 ;  /* 0x0000001004041836 */ /* 0x000fca0000000000 */
[----:B------:R-:W-:-:S04]  /*1d60*/  @P1 PRMT R4, R19, 0x654, R4 ;  /* 0x0000065413041816 */ /* 0x000fc80000000004 */
[----:B------:R0:W-:Y:S01]  /*1d70*/  @P1 SYNCS.ARRIVE.TRANS64.RED.A1T0 RZ, [R4+URZ], RZ ;  /* 0x000000ff04ff19a7 */ /* 0x0001e2000810043f */
[----:B------:R-:W-:-:S13]  /*1d80*/  ISETP.GT.U32.AND P1, PT, R18, 0x1, PT ;  /* 0x000000011200780c */ /* 0x000fda0003f24070 */
[----:B0-----:R-:W-:Y:S05]  /*1d90*/  @P1 BRA `(.L_x_28) ;  /* 0x0000000000041947 */ /* 0x001fea0003800000 */
[----:B------:R-:W-:Y:S01]  /*1da0*/  BPT.TRAP 0x1 ;  /* 0x000000040000795c */ /* 0x000fe20000300000 */
.L_x_28:
[----:B------:R-:W-:Y:S01]  /*1db0*/  UIADD3 UR5, UR5, 0x1, URZ ;  /* 0x0000000105057890 */ /* 0x000fe2000fffe03f */
[C---:B------:R-:W-:Y:S01]  /*1dc0*/  ISETP.GT.AND P2, PT, R0.reuse, 0x1, PT ;  /* 0x000000010000780c */ /* 0x040fe20003f44270 */
[----:B------:R-:W-:Y:S02]  /*1dd0*/  VIADD R3, R3, 0x1 ;  /* 0x0000000103037836 */ /* 0x000fe40000000000 */
[----:B------:R-:W-:Y:S01]  /*1de0*/  UISETP.NE.AND UP0, UPT, UR5, 0x2, UPT ;  /* 0x000000020500788c */ /* 0x000fe2000bf05270 */
[----:B------:R-:W-:Y:S02]  /*1df0*/  VIADD R0, R0, 0xffffffff ;  /* 0xffffffff00007836 */ /* 0x000fe40000000000 */
[C---:B------:R-:W-:Y:S01]  /*1e00*/  ISETP.NE.AND P1, PT, R3.reuse, 0x2, PT ;  /* 0x000000020300780c */ /* 0x040fe20003f25270 */
[----:B------:R-:W-:Y:S02]  /*1e10*/  USEL UR6, URZ, 0x1, UP0 ;  /* 0x000000013f067887 */ /* 0x000fe40008000000 */
[----:B------:R-:W-:Y:S01]  /*1e20*/  USEL UR5, UR5, URZ, UP0 ;  /* 0x0000003f05057287 */ /* 0x000fe20008000000 */
[----:B------:R-:W-:-:S03]  /*1e30*/  SEL R3, R3, RZ, P1 ;  /* 0x000000ff03037207 */ /* 0x000fc60000800000 */
[----:B------:R-:W-:Y:S01]  /*1e40*/  LOP3.LUT R7, R7, UR6, RZ, 0x3c, !PT ;  /* 0x0000000607077c12 */ /* 0x000fe2000f8e3cff */
[----:B------:R-:W-:Y:S07]  /*1e50*/  @P2 BRA `(.L_x_29) ;  /* 0xfffffff800f82947 */ /* 0x000fee000383ffff */
.L_x_22:
[----:B01----:R-:W0:Y:S02]  /*1e60*/  LDC R0, c[0x0][0x28c] ;  /* 0x0000a300ff007b82 */ /* 0x003e240000000800 */
[----:B0-----:R-:W-:-:S13]  /*1e70*/  ISETP.GE.AND P1, PT, R0, 0x1, PT ;  /* 0x000000010000780c */ /* 0x001fda0003f26270 */
[----:B------:R-:W-:Y:S05]  /*1e80*/  @!P1 BRA `(.L_x_30) ;  /* 0x0000000000389947 */ /* 0x000fea0003800000 */
[----:B------:R-:W-:Y:S05]  /*1e90*/  @!P0 BRA `(.L_x_31) ;  /* 0x0000000000048947 */ /* 0x000fea0003800000 */
[----:B------:R-:W-:Y:S01]  /*1ea0*/  BPT.TRAP 0x1 ;  /* 0x000000040000795c */ /* 0x000fe20000300000 */
.L_x_31:
[----:B------:R-:W-:-:S13]  /*1eb0*/  ISETP.NE.AND P0, PT, R22, RZ, PT ;  /* 0x000000ff1600720c */ /* 0x000fda0003f05270 */
[----:B------:R-:W-:-:S05]  /*1ec0*/  VOTEU.ANY UP0, P0 ;  /* 0x00000000003f7886 */ /* 0x000fca0000000100 */
[----:B------:R-:W-:-:S06]  /*1ed0*/  @UP0 UIADD3 UR4, UR44, UR41, URZ ;  /* 0x000000292c040290 */ /* 0x000fcc000fffe03f */
[----:B------:R-:W-:-:S04]  /*1ee0*/  IMAD.U32 R0, RZ, RZ, UR4 ;  /* 0x00000004ff007e24 */ /* 0x000fc8000f8e00ff */
[----:B------:R-:W-:-:S05]  /*1ef0*/  @P0 IMAD.SHL.U32 R0, R0, 0x8, RZ ;  /* 0x0000000800000824 */ /* 0x000fca00078e00ff */
[----:B------:R-:W-:-:S04]  /*1f00*/  @P0 LOP3.LUT R0, R0, 0x8, RZ, 0xc0, !PT ;  /* 0x0000000800000812 */ /* 0x000fc800078ec0ff */
[----:B------:R-:W-:-:S04]  /*1f10*/  @P0 IADD3 R0, R6, 0x10, R0 ;  /* 0x0000001006000810 */ /* 0x000fc80007ffe000 */
[----:B------:R-:W-:-:S04]  /*1f20*/  @P0 PRMT R0, R19, 0x654, R0 ;  /* 0x0000065413000816 */ /* 0x000fc80000000000 */
[----:B------:R0:W-:Y:S01]  /*1f30*/  @P0 SYNCS.ARRIVE.TRANS64.RED.A1T0 RZ, [R0+URZ], RZ ;  /* 0x000000ff00ff09a7 */ /* 0x0001e2000810043f */
[----:B------:R-:W-:-:S13]  /*1f40*/  ISETP.GT.U32.AND P0, PT, R18, 0x1, PT ;  /* 0x000000011200780c */ /* 0x000fda0003f04070 */
[----:B0-----:R-:W-:Y:S05]  /*1f50*/  @P0 BRA `(.L_x_30) ;  /* 0x0000000000040947 */ /* 0x001fea0003800000 */
[----:B------:R-:W-:Y:S01]  /*1f60*/  BPT.TRAP 0x1 ;  /* 0x000000040000795c */ /* 0x000fe20000300000 */
.L_x_30:
[----:B------:R-:W-:Y:S01]  /*1f70*/  IMAD.SHL.U32 R100, R100, 0x80, RZ ;  /* 0x0000008064647824 */ /* 0x000fe200078e00ff */
[----:B------:R-:W-:Y:S01]  /*1f80*/  ULDC UR6, c[0x0][0x288] ;  /* 0x0000a20000067ab9 */ /* 0x000fe20000000800 */
[----:B------:R-:W-:Y:S01]  /*1f90*/  SHF.R.S32.HI R11, RZ, 0x1f, R101 ;  /* 0x0000001fff0b7819 */ /* 0x000fe20000011465 */
[C---:B------:R-:W-:Y:S01]  /*1fa0*/  IMAD.SHL.U32 R6, R103.reuse, 0x80, RZ ;  /* 0x0000008067067824 */ /* 0x040fe200078e00ff */
[----:B------:R-:W-:Y:S01]  /*1fb0*/  ULDC.64 UR4, c[0x0][0x5d0] ;  /* 0x0001740000047ab9 */ /* 0x000fe20000000a00 */
[C---:B------:R-:W-:Y:S01]  /*1fc0*/  LOP3.LUT R8, R100.reuse, 0x6, R95, 0xf8, !PT ;  /* 0x0000000664087812 */ /* 0x040fe200078ef85f */
[----:B------:R-:W-:Y:S01]  /*1fd0*/  IMAD.WIDE R104, R103, 0x80, R88 ;  /* 0x0000008067687825 */ /* 0x000fe200078e0258 */
[----:B------:R-:W-:Y:S01]  /*1fe0*/  ISETP.GE.AND P0, PT, R100, UR6, PT ;  /* 0x0000000664007c0c */ /* 0x000fe2000bf06270 */
[----:B------:R-:W-:Y:S01]  /*1ff0*/  ULDC UR6, c[0x0][0x284] ;  /* 0x0000a10000067ab9 */ /* 0x000fe20000000800 */
[----:B------:R-:W-:Y:S01]  /*2000*/  SHF.R.S32.HI R9, RZ, 0x1f, R8 ;  /* 0x0000001fff097819 */ /* 0x000fe20000011408 */
[----:B------:R-:W-:Y:S01]  /*2010*/  IMAD R0, R11, UR4, RZ ;  /* 0x000000040b007c24 */ /* 0x000fe2000f8e02ff */
[----:B------:R-:W-:-:S03]  /*2020*/  ISETP.GE.OR P0, PT, R6, UR6, P0 ;  /* 0x0000000606007c0c */ /* 0x000fc60008706670 */
[C---:B------:R-:W-:Y:S02]  /*2030*/  IMAD R3, R101.reuse, UR5, R0 ;  /* 0x0000000565037c24 */ /* 0x040fe4000f8e0200 */
[----:B------:R-:W-:Y:S01]  /*2040*/  IMAD.WIDE.U32 R4, R101, UR4, R8 ;  /* 0x0000000465047c25 */ /* 0x000fe2000f8e0008 */
[----:B------:R-:W-:-:S03]  /*2050*/  ULDC.64 UR4, c[0x0][0x5c8] ;  /* 0x0001720000047ab9 */ /* 0x000fc60000000a00 */
[----:B------:R-:W-:Y:S02]  /*2060*/  IMAD R7, R105, UR4, RZ ;  /* 0x0000000469077c24 */ /* 0x000fe4000f8e02ff */
[----:B------:R-:W-:Y:S02]  /*2070*/  IMAD.IADD R5, R5, 0x1, R3 ;  /* 0x0000000105057824 */ /* 0x000fe400078e0203 */
[C---:B------:R-:W-:Y:S02]  /*2080*/  IMAD R7, R104.reuse, UR5, R7 ;  /* 0x0000000568077c24 */ /* 0x040fe4000f8e0207 */
[----:B------:R-:W-:-:S04]  /*2090*/  IMAD.WIDE.U32 R106, R104, UR4, R4 ;  /* 0x00000004686a7c25 */ /* 0x000fc8000f8e0004 */
[----:B------:R-:W-:Y:S01]  /*20a0*/  IMAD.MOV.U32 R0, RZ, RZ, -0x1 ;  /* 0xffffffffff007424 */ /* 0x000fe200078e00ff */
[----:B------:R-:W-:Y:S06]  /*20b0*/  @P0 BRA `(.L_x_32) ;  /* 0x00000040001c0947 */ /* 0x000fec0003800000 */
[----:B-----5:R-:W-:Y:S01]  /*20c0*/  FSETP.NEU.AND P0, PT, R90, RZ, PT ;  /* 0x000000ff5a00720b */ /* 0x020fe20003f0d000 */
[----:B------:R-:W-:Y:S01]  /*20d0*/  IMAD.IADD R4, R94, 0x1, -R100 ;  /* 0x000000015e047824 */ /* 0x000fe200078e0a64 */
[----:B------:R-:W-:Y:S01]  /*20e0*/  BSSY B0, `(.L_x_32) ;  /* 0x0000404000007945 */ /* 0x000fe20003800000 */
[----:B------:R-:W-:Y:S02]  /*20f0*/  IMAD.IADD R3, R99, 0x1, -R6 ;  /* 0x0000000163037824 */ /* 0x000fe400078e0a06 */
[----:B------:R-:W-:Y:S01]  /*2100*/  IMAD.IADD R103, R107, 0x1, R7 ;  /* 0x000000016b677824 */ /* 0x000fe200078e0207 */
[----:B------:R-:W-:-:S04]  /*2110*/  ISETP.GT.AND P2, PT, R4, RZ, PT ;  /* 0x000000ff0400720c */ /* 0x000fc80003f44270 */
[----:B------:R-:W-:-:S03]  /*2120*/  ISETP.GT.AND P1, PT, R3, RZ, P2 ;  /* 0x000000ff0300720c */ /* 0x000fc60001724270 */
[----:B------:R-:W-:Y:S10]  /*2130*/  @!P0 BRA `(.L_x_33) ;  /* 0x0000002c00288947 */ /* 0x000ff40003800000 */
[----:B------:R-:W0:Y:S01]  /*2140*/  LDC.64 R110, c[0x0][0x5b8] ;  /* 0x00016e00ff6e7b82 */ /* 0x000e220000000a00 */
[----:B------:R-:W-:-:S07]  /*2150*/  ULDC.64 UR4, c[0x0][0x5c0] ;  /* 0x0001700000047ab9 */ /* 0x000fce0000000a00 */
[----:B------:R-:W1:Y:S08]  /*2160*/  LDC.64 R112, c[0x0][0x5b0] ;  /* 0x00016c00ff707b82 */ /* 0x000e700000000a00 */
[----:B------:R-:W2:Y:S01]  /*2170*/  LDC.64 R114, c[0x0][0x5a8] ;  /* 0x00016a00ff727b82 */ /* 0x000ea20000000a00 */
[-C--:B0-----:R-:W-:Y:S02]  /*2180*/  IMAD R6, R11, R110.reuse, RZ ;  /* 0x0000006e0b067224 */ /* 0x081fe400078e02ff */
[----:B------:R-:W-:-:S04]  /*2190*/  IMAD.WIDE.U32 R108, R101, R110, R8 ;  /* 0x0000006e656c7225 */ /* 0x000fc800078e0008 */
[----:B------:R-:W-:Y:S02]  /*21a0*/  IMAD R107, R101, R111, R6 ;  /* 0x0000006f656b7224 */ /* 0x000fe400078e0206 */
[-C--:B-1----:R-:W-:Y:S02]  /*21b0*/  IMAD R5, R105, R112.reuse, RZ ;  /* 0x0000007069057224 */ /* 0x082fe400078e02ff */
[----:B------:R-:W-:Y:S02]  /*21c0*/  IMAD.IADD R13, R109, 0x1, R107 ;  /* 0x000000016d0d7824 */ /* 0x000fe400078e026b */
[----:B------:R-:W-:Y:S02]  /*21d0*/  IMAD.MOV.U32 R12, RZ, RZ, R108 ;  /* 0x000000ffff0c7224 */ /* 0x000fe400078e006c */
[C---:B------:R-:W-:Y:S02]  /*21e0*/  IMAD R111, R104.reuse, R113, R5 ;  /* 0x00000071686f7224 */ /* 0x040fe400078e0205 */
[----:B------:R-:W-:-:S04]  /*21f0*/  IMAD.WIDE.U32 R6, R104, R112, R12 ;  /* 0x0000007068067225 */ /* 0x000fc800078e000c */
[----:B------:R-:W-:Y:S01]  /*2200*/  IMAD.IADD R5, R7, 0x1, R111 ;  /* 0x0000000107057824 */ /* 0x000fe200078e026f */
[----:B--2---:R-:W-:-:S04]  /*2210*/  LEA R14, P0, R6, R114, 0x1 ;  /* 0x00000072060e7211 */ /* 0x004fc800078008ff */
[----:B------:R-:W-:-:S05]  /*2220*/  LEA.HI.X R15, R6, R115, R5, 0x1, P0 ;  /* 0x00000073060f7211 */ /* 0x000fca00000f0c05 */
[----:B------:R0:W2:Y:S01]  /*2230*/  @P1 LDG.E.LTC128B.U16 R5, desc[UR38][R14.64] ;  /* 0x000000260e051981 */ /* 0x0000a2000c1e1520 */
[----:B------:R-:W-:Y:S01]  /*2240*/  LEA R10, P0, R106, UR4, 0x1 ;  /* 0x000000046a0a7c11 */ /* 0x000fe2000f8008ff */
[----:B------:R-:W-:Y:S01]  /*2250*/  IMAD.WIDE.U32 R6, R104, R112, R8 ;  /* 0x0000007068067225 */ /* 0x000fe200078e0008 */
[----:B------:R-:W-:Y:S03]  /*2260*/  BSSY B1, `(.L_x_34) ;  /* 0x0000012000017945 */ /* 0x000fe60003800000 */
[----:B------:R-:W-:Y:S02]  /*2270*/  IMAD.IADD R7, R111, 0x1, R7 ;  /* 0x000000016f077824 */ /* 0x000fe400078e0207 */
[----:B------:R-:W-:Y:S01]  /*2280*/  IMAD.WIDE.U32 R20, R101, R110, R6 ;  /* 0x0000006e65147225 */ /* 0x000fe200078e0006 */
[----:B0-----:R-:W-:-:S03]  /*2290*/  SHF.L.U64.HI R15, R112, 0x3, R113 ;  /* 0x00000003700f7819 */ /* 0x001fc60000010271 */
[----:B------:R-:W-:Y:S01]  /*22a0*/  IMAD.IADD R7, R107, 0x1, R21 ;  /* 0x000000016b077824 */ /* 0x000fe200078e0215 */
[----:B------:R-:W-:Y:S01]  /*22b0*/  LEA R6, P4, R20, R114, 0x1 ;  /* 0x0000007214067211 */ /* 0x000fe200078808ff */
[----:B------:R-:W-:-:S03]  /*22c0*/  IMAD.SHL.U32 R14, R112, 0x8, RZ ;  /* 0x00000008700e7824 */ /* 0x000fc600078e00ff */
[----:B------:R-:W-:Y:S01]  /*22d0*/  LEA.HI.X R7, R20, R115, R7, 0x1, P4 ;  /* 0x0000007314077211 */ /* 0x000fe200020f0c07 */
[----:B--2---:R-:W-:-:S05]  /*22e0*/  HADD2.F32 R11, -RZ, R5.H0_H0 ;  /* 0x20000005ff0b7230 */ /* 0x004fca0000004100 */
[----:B------:R-:W-:-:S04]  /*22f0*/  FMUL R11, R11, R90 ;  /* 0x0000005a0b0b7220 */ /* 0x000fc80000400000 */
[----:B------:R-:W-:Y:S01]  /*2300*/  FFMA R24, R24, R23, R11 ;  /* 0x0000001718187223 */ /* 0x000fe2000000000b */
[----:B------:R-:W-:Y:S02]  /*2310*/  LEA.HI.X R11, R106, UR5, R103, 0x1, P0 ;  /* 0x000000056a0b7c11 */ /* 0x000fe400080f0c67 */
[----:B------:R-:W-:Y:S02]  /*2320*/  ISETP.GT.AND P0, PT, R4, 0x1, PT ;  /* 0x000000010400780c */ /* 0x000fe40003f04270 */
[----:B------:R-:W-:Y:S02]  /*2330*/  F2FP.F16.F32.PACK_AB R24, RZ, R24 ;  /* 0x00000018ff18723e */ /* 0x000fe400000000ff */
[----:B------:R-:W-:-:S03]  /*2340*/  ISETP.GT.AND P3, PT, R3, RZ, P0 ;  /* 0x000000ff0300720c */ /* 0x000fc60000764270 */
[----:B------:R0:W-:Y:S10]  /*2350*/  @P1 STG.E.U16 desc[UR38][R10.64], R24 ;  /* 0x000000180a001986 */ /* 0x0001f4000c101526 */
[----:B------:R-:W-:Y:S05]  /*2360*/  @!P3 BRA `(.L_x_35) ;  /* 0x000000000004b947 */ /* 0x000fea0003800000 */
[----:B------:R1:W5:Y:S02]  /*2370*/  LDG.E.LTC128B.U16 R5, desc[UR38][R6.64+0x2] ;  /* 0x0000022606057981 */ /* 0x000364000c1e1520 */
.L_x_35:
[----:B------:R-:W-:Y:S05]  /*2380*/  BSYNC B1 ;  /* 0x0000000000017941 */ /* 0x000fea0003800000 */
.L_x_34:
[----:B-----5:R-:W-:Y:S01]  /*2390*/  HADD2.F32 R103, -RZ, R5.H0_H0 ;  /* 0x20000005ff677230 */ /* 0x020fe20000004100 */
[----:B------:R-:W-:Y:S01]  /*23a0*/  ISETP.GT.AND P2, PT, R3, 0x8, P2 ;  /* 0x000000080300780c */ /* 0x000fe20001744270 */
[----:B------:R-:W-:Y:S01]  /*23b0*/  IMAD.WIDE.U32 R20, R104, R112, R14 ;  /* 0x0000007068147225 */ /* 0x000fe200078e000e */
[----:B0-----:R-:W-:-:S03]  /*23c0*/  PRMT R24, R5, 0x7610, R24 ;  /* 0x0000761005187816 */ /* 0x001fc60000000018 */
[----:B------:R-:W-:Y:S01]  /*23d0*/  FMUL R12, R103, R90 ;  /* 0x0000005a670c7220 */ /* 0x000fe20000400000 */
[----:B------:R-:W-:Y:S01]  /*23e0*/  IMAD.IADD R111, R111, 0x1, R21 ;  /* 0x000000016f6f7824 */ /* 0x000fe200078e0215 */
[----:B------:R-:W-:Y:S02]  /*23f0*/  IADD3 R108, P1, R108, R20, RZ ;  /* 0x000000146c6c7210 */ /* 0x000fe40007f3e0ff */
[----:B------:R-:W-:-:S03]  /*2400*/  FFMA R12, R25, R23, R12 ;  /* 0x00000017190c7223 */ /* 0x000fc6000000000c */
[----:B------:R-:W-:Y:S01]  /*2410*/  IMAD.X R13, R111, 0x1, R13, P1 ;  /* 0x000000016f0d7824 */ /* 0x000fe200008e060d */
[C---:B------:R-:W-:Y:S02]  /*2420*/  LEA R14, P1, R108.reuse, R114, 0x1 ;  /* 0x000000726c0e7211 */ /* 0x040fe400078208ff */
[----:B------:R-:W-:Y:S02]  /*2430*/  F2FP.F16.F32.PACK_AB R12, RZ, R12 ;  /* 0x0000000cff0c723e */ /* 0x000fe400000000ff */
[----:B------:R-:W-:Y:S02]  /*2440*/  LEA.HI.X R15, R108, R115, R13, 0x1, P1 ;  /* 0x000000736c0f7211 */ /* 0x000fe400008f0c0d */
[----:B------:R-:W-:-:S05]  /*2450*/  PRMT R21, R12, 0x7610, R21 ;  /* 0x000076100c157816 */ /* 0x000fca0000000015 */
[----:B------:R0:W-:Y:S04]  /*2460*/  @P3 STG.E.U16 desc[UR38][R10.64+0x2], R21 ;  /* 0x000002150a003986 */ /* 0x0001e8000c101526 */
[----:B------:R-:W2:Y:S01]  /*2470*/  @P2 LDG.E.LTC128B.U16 R24, desc[UR38][R14.64] ;  /* 0x000000260e182981 */ /* 0x000ea2000c1e1520 */
[----:B------:R-:W-:Y:S01]  /*2480*/  IADD3 R20, P1, R8, R20, RZ ;  /* 0x0000001408147210 */ /* 0x000fe20007f3e0ff */
[----:B------:R-:W-:Y:S01]  /*2490*/  BSSY B1, `(.L_x_36) ;  /* 0x0000011000017945 */ /* 0x000fe20003800000 */
[----:B------:R-:W-:Y:S02]  /*24a0*/  SHF.L.U64.HI R13, R91, 0x1, R92 ;  /* 0x000000015b0d7819 */ /* 0x000fe4000001025c */
[----:B------:R-:W-:Y:S01]  /*24b0*/  ISETP.GT.AND P0, PT, R3, 0x8, P0 ;  /* 0x000000080300780c */ /* 0x000fe20000704270 */
[----:B0-----:R-:W-:Y:S01]  /*24c0*/  IMAD.X R21, R9, 0x1, R111, P1 ;  /* 0x0000000109157824 */ /* 0x001fe200008e066f */
[----:B------:R-:W-:Y:S01]  /*24d0*/  LEA R12, P1, R91, R10, 0x1 ;  /* 0x0000000a5b0c7211 */ /* 0x000fe200078208ff */
[----:B------:R-:W-:-:S04]  /*24e0*/  IMAD.WIDE.U32 R20, R101, R110, R20 ;  /* 0x0000006e65147225 */ /* 0x000fc800078e0014 */
[----:B------:R-:W-:Y:S01]  /*24f0*/  IMAD.X R13, R13, 0x1, R11, P1 ;  /* 0x000000010d0d7824 */ /* 0x000fe200008e060b */
[----:B------:R-:W-:Y:S01]  /*2500*/  LEA R8, P3, R20, R114, 0x1 ;  /* 0x0000007214087211 */ /* 0x000fe200078608ff */
[----:B------:R-:W-:-:S05]  /*2510*/  IMAD.IADD R9, R107, 0x1, R21 ;  /* 0x000000016b097824 */ /* 0x000fca00078e0215 */
[----:B------:R-:W-:Y:S01]  /*2520*/  LEA.HI.X R9, R20, R115, R9, 0x1, P3 ;  /* 0x0000007314097211 */ /* 0x000fe200018f0c09 */
[----:B--2---:R-:W-:-:S05]  /*2530*/  HADD2.F32 R5, -RZ, R24.H0_H0 ;  /* 0x20000018ff057230 */ /* 0x004fca0000004100 */
[----:B------:R-:W-:-:S04]  /*2540*/  FMUL R5, R5, R90 ;  /* 0x0000005a05057220 */ /* 0x000fc80000400000 */
[----:B------:R-:W-:-:S05]  /*2550*/  FFMA R5, R26, R23, R5 ;  /* 0x000000171a057223 */ /* 0x000fca0000000005 */
[----:B------:R-:W-:-:S05]  /*2560*/  F2FP.F16.F32.PACK_AB R5, RZ, R5 ;  /* 0x00000005ff05723e */ /* 0x000fca00000000ff */
[----:B------:R0:W-:Y:S01]  /*2570*/  @P2 STG.E.U16 desc[UR38][R12.64], R5 ;  /* 0x000000050c002986 */ /* 0x0001e2000c101526 */
[----:B------:R-:W-:Y:S05]  /*2580*/  @!P0 BRA `(.L_x_37) ;  /* 0x0000000000048947 */ /* 0x000fea0003800000 */
[----:B------:R2:W5:Y:S02]  /*2590*/  LDG.E.LTC128B.U16 R24, desc[UR38][R8.64+0x2] ;  /* 0x0000022608187981 */ /* 0x000564000c1e1520 */
.L_x_37:
[----:B------:R-:W-:Y:S05]  /*25a0*/  BSYNC B1 ;  /* 0x0000000000017941 */ /* 0x000fea0003800000 */
.L_x_36:
[----:B0----5:R-:W-:Y:S01]  /*25b0*/  HADD2.F32 R5, -RZ, R24.H0_H0 ;  /* 0x20000018ff057230 */ /* 0x021fe20000004100 */
[----:B------:R-:W-:Y:S01]  /*25c0*/  ISETP.GT.AND P1, PT, R4, 0x8, PT ;  /* 0x000000080400780c */ /* 0x000fe20003f24270 */
[----:B------:R-:W-:Y:S03]  /*25d0*/  BSSY B1, `(.L_x_38) ;  /* 0x0000008000017945 */ /* 0x000fe60003800000 */
[----:B------:R-:W-:Y:S01]  /*25e0*/  FMUL R14, R5, R90 ;  /* 0x0000005a050e7220 */ /* 0x000fe20000400000 */
[----:B------:R-:W-:-:S03]  /*25f0*/  ISETP.GT.AND P2, PT, R3, RZ, P1 ;  /* 0x000000ff0300720c */ /* 0x000fc60000f44270 */
[----:B------:R-:W-:-:S05]  /*2600*/  FFMA R14, R27, R23, R14 ;  /* 0x000000171b0e7223 */ /* 0x000fca000000000e */
[----:B------:R-:W-:-:S05]  /*2610*/  F2FP.F16.F32.PACK_AB R14, RZ, R14 ;  /* 0x0000000eff0e723e */ /* 0x000fca00000000ff */
[----:B------:R0:W-:Y:S01]  /*2620*/  @P0 STG.E.U16 desc[UR38][R12.64+0x2], R14 ;  /* 0x0000020e0c000986 */ /* 0x0001e2000c101526 */
[----:B------:R-:W-:Y:S05]  /*2630*/  @!P2 BRA `(.L_x_39) ;  /* 0x000000000004a947 */ /* 0x000fea0003800000 */
[----:B------:R3:W5:Y:S02]  /*2640*/  LDG.E.LTC128B.U16 R24, desc[UR38][R6.64+0x10] ;  /* 0x0000102606187981 */ /* 0x000764000c1e1520 */
.L_x_39:
[----:B------:R-:W-:Y:S05]  /*2650*/  BSYNC B1 ;  /* 0x0000000000017941 */ /* 0x000fea0003800000 */
.L_x_38:
[----:B-----5:R-:W-:Y:S01]  /*2660*/  HADD2.F32 R5, -RZ, R24.H0_H0 ;  /* 0x20000018ff057230 */ /* 0x020fe20000004100 */
        /* <DEDUP_REMOVED lines=9> */
.L_x_41:
[----:B------:R-:W-:Y:S05]  /*2700*/  BSYNC B1 ;  /* 0x0000000000017941 */ /* 0x000fea0003800000 */
.L_x_40:
[----:B----45:R-:W-:Y:S01]  /*2710*/  HADD2.F32 R5, -RZ, R24.H0_H0 ;  /* 0x20000018ff057230 */ /* 0x030fe20000004100 */
[----:B------:R-:W-:Y:S01]  /*2720*/  ISETP.GT.AND P1, PT, R3, 0x8, P1 ;  /* 0x000000080300780c */ /* 0x000fe20000f24270 */
[----:B------:R-:W-:Y:S03]  /*2730*/  BSSY B1, `(.L_x_42) ;  /* 0x0000007000017945 */ /* 0x000fe60003800000 */
[----:B0-----:R-:W-:-:S04]  /*2740*/  FMUL R14, R5, R90 ;  /* 0x0000005a050e7220 */ /* 0x001fc80000400000 */
[----:B------:R-:W-:-:S05]  /*2750*/  FFMA R14, R29, R23, R14 ;  /* 0x000000171d0e7223 */ /* 0x000fca000000000e */
[----:B------:R-:W-:-:S05]  /*2760*/  F2FP.F16.F32.PACK_AB R14, RZ, R14 ;  /* 0x0000000eff0e723e */ /* 0x000fca00000000ff */
[----:B------:R0:W-:Y:S01]  /*2770*/  @P3 STG.E.U16 desc[UR38][R10.64+0x12], R14 ;  /* 0x0000120e0a003986 */ /* 0x0001e2000c101526 */
[----:B------:R-:W-:Y:S05]  /*2780*/  @!P1 BRA `(.L_x_43) ;  /* 0x0000000000049947 */ /* 0x000fea0003800000 */
[----:B------:R4:W5:Y:S02]  /*2790*/  LDG.E.LTC128B.U16 R24, desc[UR38][R8.64+0x10] ;  /* 0x0000102608187981 */ /* 0x000964000c1e1520 */
.L_x_43:
[----:B------:R-:W-:Y:S05]  /*27a0*/  BSYNC B1 ;  /* 0x0000000000017941 */ /* 0x000fea0003800000 */
.L_x_42:
[----:B-----5:R-:W-:Y:S01]  /*27b0*/  HADD2.F32 R5, -RZ, R24.H0_H0 ;  /* 0x20000018ff057230 */ /* 0x020fe20000004100 */
[----:B------:R-:W-:Y:S01]  /*27c0*/  ISETP.GT.AND P0, PT, R3, 0x8, P0 ;  /* 0x000000080300780c */ /* 0x000fe20000704270 */
[----:B------:R-:W-:Y:S03]  /*27d0*/  BSSY B1, `(.L_x_44) ;  /* 0x0000007000017945 */ /* 0x000fe60003800000 */
[----:B------:R-:W-:-:S04]  /*27e0*/  FMUL R5, R5, R90 ;  /* 0x0000005a05057220 */ /* 0x000fc80000400000 */
[----:B------:R-:W-:-:S05]  /*27f0*/  FFMA R5, R30, R23, R5 ;  /* 0x000000171e057223 */ /* 0x000fca0000000005 */
[----:B------:R-:W-:-:S05]  /*2800*/  F2FP.F16.F32.PACK_AB R5, RZ, R5 ;  /* 0x00000005ff05723e */ /* 0x000fca00000000ff */
[----:B------:R0:W-:Y:S01]  /*2810*/  @P1 STG.E.U16 desc[UR38][R12.64+0x10], R5 ;  /* 0x000010050c001986 */ /* 0x0001e2000c101526 */
[----:B------:R-:W-:Y:S05]  /*2820*/  @!P0 BRA `(.L_x_45) ;  /* 0x0000000000048947 */ /* 0x000fea0003800000 */
[----:B------:R0:W5:Y:S02]  /*2830*/  LDG.E.LTC128B.U16 R24, desc[UR38][R8.64+0x12] ;  /* 0x0000122608187981 */ /* 0x000164000c1e1520 */
.L_x_45:
[----:B------:R-:W-:Y:S05]  /*2840*/  BSYNC B1 ;  /* 0x0000000000017941 */ /* 0x000fea0003800000 */
.L_x_44:
        /* <DEDUP_REMOVED lines=10> */
.L_x_47:
[----:B------:R-:W-:Y:S05]  /*28f0*/  BSYNC B1 ;  /* 0x0000000000017941 */ /* 0x000fea0003800000 */
.L_x_46:
        /* <DEDUP_REMOVED lines=10> */
.L_x_49:
[----:B------:R-:W-:Y:S05]  /*29a0*/  BSYNC B1 ;  /* 0x0000000000017941 */ /* 0x000fea0003800000 */
.L_x_48:
[----:B0----5:R-:W-:Y:S01]  /*29b0*/  HADD2.F32 R5, -RZ, R24.H0_H0 ;  /* 0x20000018ff057230 */ /* 0x021fe20000004100 */
        /* <DEDUP_REMOVED lines=8> */
.L_x_51:
[----:B------:R-:W-:Y:S05]  /*2a40*/  BSYNC B1 ;  /* 0x0000000000017941 */ /* 0x000fea0003800000 */
.L_x_50:
        /* <DEDUP_REMOVED lines=9> */
.L_x_53:
[----:B------:R-:W-:Y:S05]  /*2ae0*/  BSYNC B1 ;  /* 0x0000000000017941 */ /* 0x000fea0003800000 */
.L_x_52:
        /* <DEDUP_REMOVED lines=10> */
.L_x_55:
[----:B------:R-:W-:Y:S05]  /*2b90*/  BSYNC B1 ;  /* 0x0000000000017941 */ /* 0x000fea0003800000 */
.L_x_54:
        /* <DEDUP_REMOVED lines=10> */
.L_x_57:
[----:B------:R-:W-:Y:S05]  /*2c40*/  BSYNC B1 ;  /* 0x0000000000017941 */ /* 0x000fea0003800000 */
.L_x_56:
        /* <DEDUP_REMOVED lines=9> */
.L_x_59:
[----:B------:R-:W-:Y:S05]  /*2ce0*/  BSYNC B1 ;  /* 0x0000000000017941 */ /* 0x000fea0003800000 */
.L_x_58:
        /* <DEDUP_REMOVED lines=9> */
.L_x_61:
[----:B------:R-:W-:Y:S05]  /*2d80*/  BSYNC B1 ;  /* 0x0000000000017941 */ /* 0x000fea0003800000 */
.L_x_60:
        /* <DEDUP_REMOVED lines=10> */
.L_x_63:
[----:B------:R-:W-:Y:S05]  /*2e30*/  BSYNC B1 ;  /* 0x0000000000017941 */ /* 0x000fea0003800000 */
.L_x_62:
        /* <DEDUP_REMOVED lines=10> */
.L_x_65:
[----:B------:R-:W-:Y:S05]  /*2ee0*/  BSYNC B1 ;  /* 0x0000000000017941 */ /* 0x000fea0003800000 */
.L_x_64:
        /* <DEDUP_REMOVED lines=9> */
.L_x_67:
[----:B------:R-:W-:Y:S05]  /*2f80*/  BSYNC B1 ;  /* 0x0000000000017941 */ /* 0x000fea0003800000 */
.L_x_66:
        /* <DEDUP_REMOVED lines=9> */
.L_x_69:
[----:B------:R-:W-:Y:S05]  /*3020*/  BSYNC B1 ;  /* 0x0000000000017941 */ /* 0x000fea0003800000 */
.L_x_68:
        /* <DEDUP_REMOVED lines=10> */
.L_x_71:
[----:B------:R-:W-:Y:S05]  /*30d0*/  BSYNC B1 ;  /* 0x0000000000017941 */ /* 0x000fea0003800000 */
.L_x_70:
        /* <DEDUP_REMOVED lines=10> */
.L_x_73:
[----:B------:R-:W-:Y:S05]  /*3180*/  BSYNC B1 ;  /* 0x0000000000017941 */ /* 0x000fea0003800000 */
.L_x_72:
        /* <DEDUP_REMOVED lines=9> */
.L_x_75:
[----:B------:R-:W-:Y:S05]  /*3220*/  BSYNC B1 ;  /* 0x0000000000017941 */ /* 0x000fea0003800000 */
.L_x_74:
        /* <DEDUP_REMOVED lines=9> */
.L_x_77:
[----:B------:R-:W-:Y:S05]  /*32c0*/  BSYNC B1 ;  /* 0x0000000000017941 */ /* 0x000fea0003800000 */
.L_x_76:
        /* <DEDUP_REMOVED lines=10> */
.L_x_79:
[----:B------:R-:W-:Y:S05]  /*3370*/  BSYNC B1 ;  /* 0x0000000000017941 */ /* 0x000fea0003800000 */
.L_x_78:
        /* <DEDUP_REMOVED lines=10> */
.L_x_81:
[----:B------:R-:W-:Y:S05]  /*3420*/  BSYNC B1 ;  /* 0x0000000000017941 */ /* 0x000fea0003800000 */
.L_x_80:
        /* <DEDUP_REMOVED lines=9> */
.L_x_83:
[----:B------:R-:W-:Y:S05]  /*34c0*/  BSYNC B1 ;  /* 0x0000000000017941 */ /* 0x000fea0003800000 */
.L_x_82:
        /* <DEDUP_REMOVED lines=9> */
.L_x_85:
[----:B------:R-:W-:Y:S05]  /*3560*/  BSYNC B1 ;  /* 0x0000000000017941 */ /* 0x000fea0003800000 */
.L_x_84:
        /* <DEDUP_REMOVED lines=10> */
.L_x_87:
[----:B------:R-:W-:Y:S05]  /*3610*/  BSYNC B1 ;  /* 0x0000000000017941 */ /* 0x000fea0003800000 */
.L_x_86:
        /* <DEDUP_REMOVED lines=10> */
.L_x_89:
[----:B------:R-:W-:Y:S05]  /*36c0*/  BSYNC B1 ;  /* 0x0000000000017941 */ /* 0x000fea0003800000 */
.L_x_88:
        /* <DEDUP_REMOVED lines=9> */
.L_x_91:
[----:B------:R-:W-:Y:S05]  /*3760*/  BSYNC B1 ;  /* 0x0000000000017941 */ /* 0x000fea0003800000 */
.L_x_90:
        /* <DEDUP_REMOVED lines=9> */
.L_x_93:
[----:B------:R-:W-:Y:S05]  /*3800*/  BSYNC B1 ;  /* 0x0000000000017941 */ /* 0x000fea0003800000 */
.L_x_92:
        /* <DEDUP_REMOVED lines=10> */
.L_x_95:
[----:B------:R-:W-:Y:S05]  /*38b0*/  BSYNC B1 ;  /* 0x0000000000017941 */ /* 0x000fea0003800000 */
.L_x_94:
        /* <DEDUP_REMOVED lines=10> */
.L_x_97:
[----:B------:R-:W-:Y:S05]  /*3960*/  BSYNC B1 ;  /* 0x0000000000017941 */ /* 0x000fea0003800000 */
.L_x_96:
        /* <DEDUP_REMOVED lines=9> */
.L_x_99:
[----:B------:R-:W-:Y:S05]  /*3a00*/  BSYNC B1 ;  /* 0x0000000000017941 */ /* 0x000fea0003800000 */
.L_x_98:
        /* <DEDUP_REMOVED lines=9> */
.L_x_101:
[----:B------:R-:W-:Y:S05]  /*3aa0*/  BSYNC B1 ;  /* 0x0000000000017941 */ /* 0x000fea0003800000 */
.L_x_100:
        /* <DEDUP_REMOVED lines=10> */
.L_x_103:
[----:B------:R-:W-:Y:S05]  /*3b50*/  BSYNC B1 ;  /* 0x0000000000017941 */ /* 0x000fea0003800000 */
.L_x_102:
        /* <DEDUP_REMOVED lines=10> */
.L_x_105:
[----:B------:R-:W-:Y:S05]  /*3c00*/  BSYNC B1 ;  /* 0x0000000000017941 */ /* 0x000fea0003800000 */
.L_x_104:
        /* <DEDUP_REMOVED lines=9> */
.L_x_107:
[----:B------:R-:W-:Y:S05]  /*3ca0*/  BSYNC B1 ;  /* 0x0000000000017941 */ /* 0x000fea0003800000 */
.L_x_106:
        /* <DEDUP_REMOVED lines=9> */
.L_x_109:
[----:B------:R-:W-:Y:S05]  /*3d40*/  BSYNC B1 ;  /* 0x0000000000017941 */ /* 0x000fea0003800000 */
.L_x_108:
        /* <DEDUP_REMOVED lines=10> */
.L_x_111:
[----:B------:R-:W-:Y:S05]  /*3df0*/  BSYNC B1 ;  /* 0x0000000000017941 */ /* 0x000fea0003800000 */
.L_x_110:
        /* <DEDUP_REMOVED lines=10> */
.L_x_113:
[----:B------:R-:W-:Y:S05]  /*3ea0*/  BSYNC B1 ;  /* 0x0000000000017941 */ /* 0x000fea0003800000 */
.L_x_112:
        /* <DEDUP_REMOVED lines=9> */
.L_x_115:
[----:B------:R-:W-:Y:S05]  /*3f40*/  BSYNC B1 ;  /* 0x0000000000017941 */ /* 0x000fea0003800000 */
.L_x_114:
        /* <DEDUP_REMOVED lines=9> */
.L_x_117:
[----:B------:R-:W-:Y:S05]  /*3fe0*/  BSYNC B1 ;  /* 0x0000000000017941 */ /* 0x000fea0003800000 */
.L_x_116:
        /* <DEDUP_REMOVED lines=10> */
.L_x_119:
[----:B------:R-:W-:Y:S05]  /*4090*/  BSYNC B1 ;  /* 0x0000000000017941 */ /* 0x000fea0003800000 */
.L_x_118:
        /* <DEDUP_REMOVED lines=10> */
.L_x_121:
[----:B------:R-:W-:Y:S05]  /*4140*/  BSYNC B1 ;  /* 0x0000000000017941 */ /* 0x000fea0003800000 */
.L_x_120:
        /* <DEDUP_REMOVED lines=9> */
.L_x_123:
[----:B------:R-:W-:Y:S05]  /*41e0*/  BSYNC B1 ;  /* 0x0000000000017941 */ /* 0x000fea0003800000 */
.L_x_122:
        /* <DEDUP_REMOVED lines=9> */
.L_x_125:
[----:B------:R-:W-:Y:S05]  /*4280*/  BSYNC B1 ;  /* 0x0000000000017941 */ /* 0x000fea0003800000 */
.L_x_124:
        /* <DEDUP_REMOVED lines=10> */
.L_x_127:
[----:B------:R-:W-:Y:S05]  /*4330*/  BSYNC B1 ;  /* 0x0000000000017941 */ /* 0x000fea0003800000 */
.L_x_126:
        /* <DEDUP_REMOVED lines=10> */
.L_x_129:
[----:B------:R-:W-:Y:S05]  /*43e0*/  BSYNC B1 ;  /* 0x0000000000017941 */ /* 0x000fea0003800000 */
.L_x_128:
        /* <DEDUP_REMOVED lines=9> */
.L_x_131:
[----:B------:R-:W-:Y:S05]  /*4480*/  BSYNC B1 ;  /* 0x0000000000017941 */ /* 0x000fea0003800000 */
.L_x_130:
        /* <DEDUP_REMOVED lines=9> */
.L_x_133:
[----:B------:R-:W-:Y:S05]  /*4520*/  BSYNC B1 ;  /* 0x0000000000017941 */ /* 0x000fea0003800000 */
.L_x_132:
        /* <DEDUP_REMOVED lines=10> */
.L_x_135:
[----:B------:R-:W-:Y:S05]  /*45d0*/  BSYNC B1 ;  /* 0x0000000000017941 */ /* 0x000fea0003800000 */
.L_x_134:
        /* <DEDUP_REMOVED lines=10> */
.L_x_137:
[----:B------:R-:W-:Y:S05]  /*4680*/  BSYNC B1 ;  /* 0x0000000000017941 */ /* 0x000fea0003800000 */
.L_x_136:
        /* <DEDUP_REMOVED lines=9> */
.L_x_139:
[----:B------:R-:W-:Y:S05]  /*4720*/  BSYNC B1 ;  /* 0x0000000000017941 */ /* 0x000fea0003800000 */
.L_x_138:
        /* <DEDUP_REMOVED lines=9> */
.L_x_141:
[----:B------:R-:W-:Y:S05]  /*47c0*/  BSYNC B1 ;  /* 0x0000000000017941 */ /* 0x000fea0003800000 */
.L_x_140:
        /* <DEDUP_REMOVED lines=10> */
.L_x_143:
[----:B------:R-:W-:Y:S05]  /*4870*/  BSYNC B1 ;  /* 0x0000000000017941 */ /* 0x000fea0003800000 */
.L_x_142:
        /* <DEDUP_REMOVED lines=10> */
.L_x_145:
[----:B------:R-:W-:Y:S05]  /*4920*/  BSYNC B1 ;  /* 0x0000000000017941 */ /* 0x000fea0003800000 */
.L_x_144:
        /* <DEDUP_REMOVED lines=9> */
.L_x_147:
[----:B------:R-:W-:Y:S05]  /*49c0*/  BSYNC B1 ;  /* 0x0000000000017941 */ /* 0x000fea0003800000 */
.L_x_146:
        /* <DEDUP_REMOVED lines=9> */
.L_x_149:
[----:B------:R-:W-:Y:S05]  /*4a60*/  BSYNC B1 ;  /* 0x0000000000017941 */ /* 0x000fea0003800000 */
.L_x_148:
        /* <DEDUP_REMOVED lines=10> */
.L_x_151:
[----:B------:R-:W-:Y:S05]  /*4b10*/  BSYNC B1 ;  /* 0x0000000000017941 */ /* 0x000fea0003800000 */
.L_x_150:
[----:B-----5:R-:W-:Y:S01]  /*4b20*/  HADD2.F32 R5, -RZ, R24.H0_H0 ;  /* 0x20000018ff057230 */ /* 0x020fe20000004100 */
[----:B------:R-:W-:Y:S01]  /*4b30*/  ISETP.GT.AND P0, PT, R4, 0x79, PT ;  /* 0x000000790400780c */ /* 0x000fe20003f04270 */
[----:B------:R-:W-:Y:S01]  /*4b40*/  @P2 IMAD.MOV.U32 R4, RZ, RZ, R10 ;  /* 0x000000ffff042224 */ /* 0x000fe200078e000a */
[----:B------:R-:W-:Y:S02]  /*4b50*/  BSSY B1, `(.L_x_152) ;  /* 0x000000a000017945 */ /* 0x000fe40003800000 */
[----:B------:R-:W-:Y:S01]  /*4b60*/  FMUL R5, R5, R90 ;  /* 0x0000005a05057220 */ /* 0x000fe20000400000 */
[----:B------:R-:W-:-:S03]  /*4b70*/  ISETP.GT.AND P3, PT, R3, RZ, P0 ;  /* 0x000000ff0300720c */ /* 0x000fc60000764270 */
[----:B------:R-:W-:-:S05]  /*4b80*/  FFMA R5, R84, R23, R5 ;  /* 0x0000001754057223 */ /* 0x000fca0000000005 */
[----:B------:R-:W-:-:S04]  /*4b90*/  F2FP.F16.F32.PACK_AB R5, RZ, R5 ;  /* 0x00000005ff05723e */ /* 0x000fc800000000ff */
[----:B0-----:R-:W-:Y:S01]  /*4ba0*/  PRMT R14, R5, 0x7610, R14 ;  /* 0x00007610050e7816 */ /* 0x001fe2000000000e */
[----:B------:R-:W-:-:S05]  /*4bb0*/  @P2 IMAD.MOV.U32 R5, RZ, RZ, R11 ;  /* 0x000000ffff052224 */ /* 0x000fca00078e000b */
[----:B------:R0:W-:Y:S01]  /*4bc0*/  @P2 STG.E.U16 desc[UR38][R4.64+0xf0], R14 ;  /* 0x0000f00e04002986 */ /* 0x0001e2000c101526 */
[----:B------:R-:W-:Y:S05]  /*4bd0*/  @!P3 BRA `(.L_x_153) ;  /* 0x000000000004b947 */ /* 0x000fea0003800000 */
[----:B------:R0:W5:Y:S02]  /*4be0*/  LDG.E.LTC128B.U16 R24, desc[UR38][R6.64+0xf2] ;  /* 0x0000f22606187981 */ /* 0x000164000c1e1520 */
.L_x_153:
[----:B------:R-:W-:Y:S05]  /*4bf0*/  BSYNC B1 ;  /* 0x0000000000017941 */ /* 0x000fea0003800000 */
.L_x_152:
        /* <DEDUP_REMOVED lines=9> */
.L_x_155:
[----:B------:R-:W-:Y:S05]  /*4c90*/  BSYNC B1 ;  /* 0x0000000000017941 */ /* 0x000fea0003800000 */
.L_x_154:
[----:B-----5:R-:W-:Y:S01]  /*4ca0*/  HADD2.F32 R5, -RZ, R24.H0_H0 ;  /* 0x20000018ff057230 */ /* 0x020fe20000004100 */
[----:B------:R-:W-:Y:S01]  /*4cb0*/  ISETP.GT.AND P0, PT, R3, 0x8, P0 ;  /* 0x000000080300780c */ /* 0x000fe20000704270 */
[----:B0-----:R-:W-:Y:S01]  /*4cc0*/  @P1 IMAD.MOV.U32 R4, RZ, RZ, R12 ;  /* 0x000000ffff041224 */ /* 0x001fe200078e000c */
[----:B------:R-:W-:Y:S02]  /*4cd0*/  BSSY B1, `(.L_x_156) ;  /* 0x0000009000017945 */ /* 0x000fe40003800000 */
[----:B------:R-:W-:-:S04]  /*4ce0*/  FMUL R5, R5, R90 ;  /* 0x0000005a05057220 */ /* 0x000fc80000400000 */
[----:B------:R-:W-:-:S05]  /*4cf0*/  FFMA R5, R86, R23, R5 ;  /* 0x0000001756057223 */ /* 0x000fca0000000005 */
[----:B------:R-:W-:-:S04]  /*4d00*/  F2FP.F16.F32.PACK_AB R5, RZ, R5 ;  /* 0x00000005ff05723e */ /* 0x000fc800000000ff */
[----:B-1-3--:R-:W-:Y:S01]  /*4d10*/  PRMT R6, R5, 0x7610, R6 ;  /* 0x0000761005067816 */ /* 0x00afe20000000006 */
[----:B------:R-:W-:-:S05]  /*4d20*/  @P1 IMAD.MOV.U32 R5, RZ, RZ, R13 ;  /* 0x000000ffff051224 */ /* 0x000fca00078e000d */
[----:B------:R0:W-:Y:S01]  /*4d30*/  @P1 STG.E.U16 desc[UR38][R4.64+0xf0], R6 ;  /* 0x0000f00604001986 */ /* 0x0001e2000c101526 */
[----:B------:R-:W-:Y:S05]  /*4d40*/  @!P0 BRA `(.L_x_157) ;  /* 0x0000000000048947 */ /* 0x000fea0003800000 */
[----:B------:R1:W5:Y:S02]  /*4d50*/  LDG.E.LTC128B.U16 R24, desc[UR38][R8.64+0xf2] ;  /* 0x0000f22608187981 */ /* 0x000364000c1e1520 */
.L_x_157:
[----:B------:R-:W-:Y:S05]  /*4d60*/  BSYNC B1 ;  /* 0x0000000000017941 */ /* 0x000fea0003800000 */
.L_x_156:
[----:B------:R-:W-:Y:S05]  /*4d70*/  @!P0 BRA `(.L_x_158) ;  /* 0x0000001000e88947 */ /* 0x000fea0003800000 */
[----:B-----5:R-:W-:-:S05]  /*4d80*/  HADD2.F32 R3, -RZ, R24.H0_H0 ;  /* 0x20000018ff037230 */ /* 0x020fca0000004100 */
[----:B0-----:R-:W-:-:S04]  /*4d90*/  FMUL R4, R3, R90 ;  /* 0x0000005a03047220 */ /* 0x001fc80000400000 */
[----:B------:R-:W-:-:S05]  /*4da0*/  FFMA R4, R87, R23, R4 ;  /* 0x0000001757047223 */ /* 0x000fca0000000004 */
[----:B------:R-:W-:-:S05]  /*4db0*/  F2FP.F16.F32.PACK_AB R4, RZ, R4 ;  /* 0x00000004ff04723e */ /* 0x000fca00000000ff */
[----:B------:R3:W-:Y:S01]  /*4dc0*/  STG.E.U16 desc[UR38][R12.64+0xf2], R4 ;  /* 0x0000f2040c007986 */ /* 0x0007e2000c101526 */
[----:B------:R-:W-:Y:S05]  /*4dd0*/  BRA `(.L_x_158) ;  /* 0x0000001000d07947 */ /* 0x000fea0003800000 */
.L_x_33:
[----:B------:R-:W-:Y:S01]  /*4de0*/  ISETP.GT.AND P3, PT, R4, 0x1, PT ;  /* 0x000000010400780c */ /* 0x000fe20003f64270 */
[----:B------:R-:W-:Y:S01]  /*4df0*/  ULDC.64 UR4, c[0x0][0x5c0] ;  /* 0x0001700000047ab9 */ /* 0x000fe20000000a00 */
[-C--:B------:R-:W-:Y:S01]  /*4e00*/  FMUL R24, R24, R23.reuse ;  /* 0x0000001718187220 */ /* 0x080fe20000400000 */
[----:B------:R-:W-:Y:S01]  /*4e10*/  LEA R6, P4, R106, UR4, 0x1 ;  /* 0x000000046a067c11 */ /* 0x000fe2000f8808ff */
[-C--:B------:R-:W-:Y:S01]  /*4e20*/  FMUL R25, R25, R23.reuse ;  /* 0x0000001719197220 */ /* 0x080fe20000400000 */
[----:B------:R-:W-:Y:S01]  /*4e30*/  ISETP.GT.AND P0, PT, R3, RZ, P3 ;  /* 0x000000ff0300720c */ /* 0x000fe20001f04270 */
[-C--:B------:R-:W-:Y:S01]  /*4e40*/  FMUL R26, R26, R23.reuse ;  /* 0x000000171a1a7220 */ /* 0x080fe20000400000 */
[----:B------:R-:W-:Y:S01]  /*4e50*/  F2FP.F16.F32.PACK_AB R24, RZ, R24 ;  /* 0x00000018ff18723e */ /* 0x000fe200000000ff */
[-C--:B------:R-:W-:Y:S01]  /*4e60*/  FMUL R27, R27, R23.reuse ;  /* 0x000000171b1b7220 */ /* 0x080fe20000400000 */
[----:B------:R-:W-:Y:S01]  /*4e70*/  LEA.HI.X R7, R106, UR5, R103, 0x1, P4 ;  /* 0x000000056a077c11 */ /* 0x000fe2000a0f0c67 */
[----:B------:R-:W-:Y:S01]  /*4e80*/  FMUL R28, R28, R23 ;  /* 0x000000171c1c7220 */ /* 0x000fe20000400000 */
[----:B------:R-:W-:Y:S01]  /*4e90*/  F2FP.F16.F32.PACK_AB R25, RZ, R25 ;  /* 0x00000019ff19723e */ /* 0x000fe200000000ff */
[-C--:B------:R-:W-:Y:S01]  /*4ea0*/  FMUL R29, R29, R23.reuse ;  /* 0x000000171d1d7220 */ /* 0x080fe20000400000 */
[----:B------:R-:W-:Y:S01]  /*4eb0*/  ISETP.GT.AND P2, PT, R3, 0x8, P2 ;  /* 0x000000080300780c */ /* 0x000fe20001744270 */
[----:B------:R-:W-:Y:S01]  /*4ec0*/  @P1 STG.E.U16 desc[UR38][R6.64], R24 ;  /* 0x0000001806001986 */ /* 0x000fe2000c101526 */
[----:B------:R-:W-:Y:S01]  /*4ed0*/  ISETP.GT.AND P1, PT, R4, 0x8, PT ;  /* 0x000000080400780c */ /* 0x000fe20003f24270 */
[-C--:B------:R-:W-:Y:S01]  /*4ee0*/  FMUL R30, R30, R23.reuse ;  /* 0x000000171e1e7220 */ /* 0x080fe20000400000 */
[C---:B------:R-:W-:Y:S01]  /*4ef0*/  SHF.L.U64.HI R5, R91.reuse, 0x1, R92 ;  /* 0x000000015b057819 */ /* 0x040fe2000001025c */
[----:B------:R-:W-:Y:S01]  /*4f00*/  @P0 STG.E.U16 desc[UR38][R6.64+0x2], R25 ;  /* 0x0000021906000986 */ /* 0x000fe2000c101526 */
[----:B------:R-:W-:Y:S01]  /*4f10*/  LEA R8, P5, R91, R6, 0x1 ;  /* 0x000000065b087211 */ /* 0x000fe200078a08ff */
[-C--:B------:R-:W-:Y:S01]  /*4f20*/  FMUL R31, R31, R23.reuse ;  /* 0x000000171f1f7220 */ /* 0x080fe20000400000 */
[----:B------:R-:W-:Y:S01]  /*4f30*/  ISETP.GT.AND P3, PT, R3, 0x8, P3 ;  /* 0x000000080300780c */ /* 0x000fe20001f64270 */
[-C--:B------:R-:W-:Y:S01]  /*4f40*/  FMUL R32, R32, R23.reuse ;  /* 0x0000001720207220 */ /* 0x080fe20000400000 */
[----:B------:R-:W-:Y:S01]  /*4f50*/  ISETP.GT.AND P0, PT, R4, 0x9, PT ;  /* 0x000000090400780c */ /* 0x000fe20003f04270 */
[----:B------:R-:W-:Y:S01]  /*4f60*/  IMAD.X R9, R5, 0x1, R7, P5 ;  /* 0x0000000105097824 */ /* 0x000fe200028e0607 */
[----:B------:R-:W-:Y:S01]  /*4f70*/  ISETP.GT.AND P4, PT, R3, RZ, P1 ;  /* 0x000000ff0300720c */ /* 0x000fe20000f84270 */
[-C--:B------:R-:W-:Y:S01]  /*4f80*/  FMUL R33, R33, R23.reuse ;  /* 0x0000001721217220 */ /* 0x080fe20000400000 */
[----:B------:R-:W-:Y:S01]  /*4f90*/  F2FP.F16.F32.PACK_AB R26, RZ, R26 ;  /* 0x0000001aff1a723e */ /* 0x000fe200000000ff */
[-C--:B------:R-:W-:Y:S01]  /*4fa0*/  FMUL R34, R34, R23.reuse ;  /* 0x0000001722227220 */ /* 0x080fe20000400000 */
[----:B------:R-:W-:Y:S01]  /*4fb0*/  ISETP.GT.AND P5, PT, R3, RZ, P0 ;  /* 0x000000ff0300720c */ /* 0x000fe200007a4270 */
[----:B------:R-:W-:Y:S01]  /*4fc0*/  FMUL R35, R35, R23 ;  /* 0x0000001723237220 */ /* 0x000fe20000400000 */
[----:B------:R-:W-:Y:S01]  /*4fd0*/  F2FP.F16.F32.PACK_AB R27, RZ, R27 ;  /* 0x0000001bff1b723e */ /* 0x000fe200000000ff */
[----:B------:R-:W-:Y:S01]  /*4fe0*/  @P2 STG.E.U16 desc[UR38][R8.64], R26 ;  /* 0x0000001a08002986 */ /* 0x000fe2000c101526 */
[----:B------:R-:W-:Y:S01]  /*4ff0*/  F2FP.F16.F32.PACK_AB R28, RZ, R28 ;  /* 0x0000001cff1c723e */ /* 0x000fe200000000ff */
[-C--:B------:R-:W-:Y:S01]  /*5000*/  FMUL R36, R36, R23.reuse ;  /* 0x0000001724247220 */ /* 0x080fe20000400000 */
[----:B------:R-:W-:Y:S01]  /*5010*/  ISETP.GT.AND P2, PT, R3, 0x8, P1 ;  /* 0x000000080300780c */ /* 0x000fe20000f44270 */
[----:B------:R-:W-:Y:S01]  /*5020*/  @P3 STG.E.U16 desc[UR38][R8.64+0x2], R27 ;  /* 0x0000021b08003986 */ /* 0x000fe2000c101526 */
[----:B------:R-:W-:Y:S01]  /*5030*/  ISETP.GT.AND P1, PT, R4, 0x10, PT ;  /* 0x000000100400780c */ /* 0x000fe20003f24270 */
[----:B------:R-:W-:Y:S01]  /*5040*/  FMUL R37, R37, R23 ;  /* 0x0000001725257220 */ /* 0x000fe20000400000 */
[----:B------:R-:W-:Y:S01]  /*5050*/  F2FP.F16.F32.PACK_AB R29, RZ, R29 ;  /* 0x0000001dff1d723e */ /* 0x000fe200000000ff */
[----:B------:R-:W-:Y:S01]  /*5060*/  @P4 STG.E.U16 desc[UR38][R6.64+0x10], R28 ;  /* 0x0000101c06004986 */ /* 0x000fe2000c101526 */
[C---:B------:R-:W-:Y:S01]  /*5070*/  ISETP.GT.AND P3, PT, R3.reuse, 0x8, P0 ;  /* 0x000000080300780c */ /* 0x040fe20000764270 */
[-C--:B------:R-:W-:Y:S01]  /*5080*/  FMUL R38, R38, R23.reuse ;  /* 0x0000001726267220 */ /* 0x080fe20000400000 */
[----:B------:R-:W-:Y:S01]  /*5090*/  ISETP.GT.AND P0, PT, R4, 0x11, PT ;  /* 0x000000110400780c */ /* 0x000fe20003f04270 */
[----:B------:R-:W-:Y:S01]  /*50a0*/  @P5 STG.E.U16 desc[UR38][R6.64+0x12], R29 ;  /* 0x0000121d06005986 */ /* 0x000fe2000c101526 */
        /* <DEDUP_REMOVED lines=161> */
[----:B------:R-:W-:Y:S01]  /*5ac0*/  FMUL R87, R87, R23 ;  /* 0x0000001757577220 */ /* 0x000fe20000400000 */
[----:B------:R-:W-:-:S02]  /*5ad0*/  F2FP.F16.F32.PACK_AB R62, RZ, R62 ;  /* 0x0000003eff3e723e */ /* 0x000fc400000000ff */
[C---:B------:R-:W-:Y:S02]  /*5ae0*/  ISETP.GT.AND P5, PT, R3.reuse, RZ, P0 ;  /* 0x000000ff0300720c */ /* 0x040fe400007a4270 */
[----:B------:R-:W-:Y:S01]  /*5af0*/  F2FP.F16.F32.PACK_AB R63, RZ, R63 ;  /* 0x0000003fff3f723e */ /* 0x000fe200000000ff */
[----:B------:R-:W-:Y:S01]  /*5b00*/  @P2 STG.E.U16 desc[UR38][R8.64+0x90], R62 ;  /* 0x0000903e08002986 */ /* 0x000fe2000c101526 */
[----:B------:R-:W-:Y:S02]  /*5b10*/  F2FP.F16.F32.PACK_AB R64, RZ, R64 ;  /* 0x00000040ff40723e */ /* 0x000fe400000000ff */
[C---:B------:R-:W-:Y:S01]  /*5b20*/  ISETP.GT.AND P2, PT, R3.reuse, 0x8, P1 ;  /* 0x000000080300780c */ /* 0x040fe20000f44270 */
[----:B------:R-:W-:Y:S01]  /*5b30*/  @P3 STG.E.U16 desc[UR38][R8.64+0x92], R63 ;  /* 0x0000923f08003986 */ /* 0x000fe2000c101526 */
[----:B------:R-:W-:Y:S02]  /*5b40*/  ISETP.GT.AND P1, PT, R4, 0x58, PT ;  /* 0x000000580400780c */ /* 0x000fe40003f24270 */
[----:B------:R-:W-:Y:S01]  /*5b50*/  F2FP.F16.F32.PACK_AB R65, RZ, R65 ;  /* 0x00000041ff41723e */ /* 0x000fe200000000ff */
[----:B------:R-:W-:Y:S01]  /*5b60*/  @P4 STG.E.U16 desc[UR38][R6.64+0xa0], R64 ;  /* 0x0000a04006004986 */ /* 0x000fe2000c101526 */
[----:B------:R-:W-:-:S02]  /*5b70*/  ISETP.GT.AND P3, PT, R3, 0x8, P0 ;  /* 0x000000080300780c */ /* 0x000fc40000764270 */
[----:B------:R-:W-:Y:S01]  /*5b80*/  ISETP.GT.AND P0, PT, R4, 0x59, PT ;  /* 0x000000590400780c */ /* 0x000fe20003f04270 */
[----:B------:R-:W-:Y:S01]  /*5b90*/  @P5 STG.E.U16 desc[UR38][R6.64+0xa2], R65 ;  /* 0x0000a24106005986 */ /* 0x000fe2000c101526 */
[C---:B------:R-:W-:Y:S02]  /*5ba0*/  ISETP.GT.AND P4, PT, R3.reuse, RZ, P1 ;  /* 0x000000ff0300720c */ /* 0x040fe40000f84270 */
[----:B------:R-:W-:Y:S02]  /*5bb0*/  F2FP.F16.F32.PACK_AB R66, RZ, R66 ;  /* 0x00000042ff42723e */ /* 0x000fe400000000ff */
[----:B------:R-:W-:Y:S02]  /*5bc0*/  ISETP.GT.AND P5, PT, R3, RZ, P0 ;  /* 0x000000ff0300720c */ /* 0x000fe400007a4270 */
[----:B------:R-:W-:Y:S01]  /*5bd0*/  F2FP.F16.F32.PACK_AB R67, RZ, R67 ;  /* 0x00000043ff43723e */ /* 0x000fe200000000ff */
[----:B------:R-:W-:Y:S01]  /*5be0*/  @P2 STG.E.U16 desc[UR38][R8.64+0xa0], R66 ;  /* 0x0000a04208002986 */ /* 0x000fe2000c101526 */
[----:B------:R-:W-:-:S02]  /*5bf0*/  F2FP.F16.F32.PACK_AB R68, RZ, R68 ;  /* 0x00000044ff44723e */ /* 0x000fc400000000ff */
[C---:B------:R-:W-:Y:S01]  /*5c00*/  ISETP.GT.AND P2, PT, R3.reuse, 0x8, P1 ;  /* 0x000000080300780c */ /* 0x040fe20000f44270 */
[----:B------:R-:W-:Y:S01]  /*5c10*/  @P3 STG.E.U16 desc[UR38][R8.64+0xa2], R67 ;  /* 0x0000a24308003986 */ /* 0x000fe2000c101526 */
[C---:B------:R-:W-:Y:S02]  /*5c20*/  ISETP.GT.AND P1, PT, R4.reuse, 0x60, PT ;  /* 0x000000600400780c */ /* 0x040fe40003f24270 */
[----:B------:R-:W-:Y:S01]  /*5c30*/  F2FP.F16.F32.PACK_AB R69, RZ, R69 ;  /* 0x00000045ff45723e */ /* 0x000fe200000000ff */
[----:B------:R-:W-:Y:S01]  /*5c40*/  @P4 STG.E.U16 desc[UR38][R6.64+0xb0], R68 ;  /* 0x0000b04406004986 */ /* 0x000fe2000c101526 */
[C---:B------:R-:W-:Y:S02]  /*5c50*/  ISETP.GT.AND P3, PT, R3.reuse, 0x8, P0 ;  /* 0x000000080300780c */ /* 0x040fe40000764270 */
[----:B------:R-:W-:Y:S01]  /*5c60*/  ISETP.GT.AND P0, PT, R4, 0x61, PT ;  /* 0x000000610400780c */ /* 0x000fe20003f04270 */
[----:B------:R-:W-:Y:S01]  /*5c70*/  @P5 STG.E.U16 desc[UR38][R6.64+0xb2], R69 ;  /* 0x0000b24506005986 */ /* 0x000fe2000c101526 */
[----:B------:R-:W-:-:S02]  /*5c80*/  ISETP.GT.AND P4, PT, R3, RZ, P1 ;  /* 0x000000ff0300720c */ /* 0x000fc40000f84270 */
[C---:B------:R-:W-:Y:S02]  /*5c90*/  ISETP.GT.AND P5, PT, R3.reuse, RZ, P0 ;  /* 0x000000ff0300720c */ /* 0x040fe400007a4270 */
[----:B------:R-:W-:Y:S02]  /*5ca0*/  F2FP.F16.F32.PACK_AB R70, RZ, R70 ;  /* 0x00000046ff46723e */ /* 0x000fe400000000ff */
[----:B------:R-:W-:Y:S02]  /*5cb0*/  F2FP.F16.F32.PACK_AB R71, RZ, R71 ;  /* 0x00000047ff47723e */ /* 0x000fe400000000ff */
[----:B------:R-:W-:Y:S01]  /*5cc0*/  F2FP.F16.F32.PACK_AB R72, RZ, R72 ;  /* 0x00000048ff48723e */ /* 0x000fe200000000ff */
[----:B------:R-:W-:Y:S01]  /*5cd0*/  @P2 STG.E.U16 desc[UR38][R8.64+0xb0], R70 ;  /* 0x0000b04608002986 */ /* 0x000fe2000c101526 */
[----:B------:R-:W-:Y:S02]  /*5ce0*/  F2FP.F16.F32.PACK_AB R73, RZ, R73 ;  /* 0x00000049ff49723e */ /* 0x000fe400000000ff */
[C---:B------:R-:W-:Y:S01]  /*5cf0*/  ISETP.GT.AND P1, PT, R3.reuse, 0x8, P1 ;  /* 0x000000080300780c */ /* 0x040fe20000f24270 */
[----:B------:R-:W-:Y:S01]  /*5d00*/  @P3 STG.E.U16 desc[UR38][R8.64+0xb2], R71 ;  /* 0x0000b24708003986 */ /* 0x000fe2000c101526 */
[----:B------:R-:W-:-:S02]  /*5d10*/  ISETP.GT.AND P2, PT, R3, 0x8, P0 ;  /* 0x000000080300780c */ /* 0x000fc40000744270 */
[C---:B------:R-:W-:Y:S01]  /*5d20*/  ISETP.GT.AND P0, PT, R4.reuse, 0x69, PT ;  /* 0x000000690400780c */ /* 0x040fe20003f04270 */
[----:B------:R-:W-:Y:S01]  /*5d30*/  @P4 STG.E.U16 desc[UR38][R6.64+0xc0], R72 ;  /* 0x0000c04806004986 */ /* 0x000fe2000c101526 */
[----:B------:R-:W-:Y:S02]  /*5d40*/  ISETP.GT.AND P4, PT, R4, 0x68, PT ;  /* 0x000000680400780c */ /* 0x000fe40003f84270 */
[----:B------:R-:W-:Y:S01]  /*5d50*/  F2FP.F16.F32.PACK_AB R74, RZ, R74 ;  /* 0x0000004aff4a723e */ /* 0x000fe200000000ff */
[----:B------:R-:W-:Y:S01]  /*5d60*/  @P5 STG.E.U16 desc[UR38][R6.64+0xc2], R73 ;  /* 0x0000c24906005986 */ /* 0x000fe2000c101526 */
[C---:B------:R-:W-:Y:S02]  /*5d70*/  ISETP.GT.AND P5, PT, R3.reuse, RZ, P4 ;  /* 0x000000ff0300720c */ /* 0x040fe400027a4270 */
[----:B------:R-:W-:Y:S01]  /*5d80*/  ISETP.GT.AND P3, PT, R3, RZ, P0 ;  /* 0x000000ff0300720c */ /* 0x000fe20000764270 */
[----:B------:R-:W-:Y:S01]  /*5d90*/  @P1 STG.E.U16 desc[UR38][R8.64+0xc0], R74 ;  /* 0x0000c04a08001986 */ /* 0x000fe2000c101526 */
[----:B------:R-:W-:-:S02]  /*5da0*/  F2FP.F16.F32.PACK_AB R75, RZ, R75 ;  /* 0x0000004bff4b723e */ /* 0x000fc400000000ff */
[----:B------:R-:W-:Y:S02]  /*5db0*/  F2FP.F16.F32.PACK_AB R76, RZ, R76 ;  /* 0x0000004cff4c723e */ /* 0x000fe400000000ff */
[C---:B------:R-:W-:Y:S01]  /*5dc0*/  ISETP.GT.AND P4, PT, R3.reuse, 0x8, P4 ;  /* 0x000000080300780c */ /* 0x040fe20002784270 */
[----:B------:R-:W-:Y:S01]  /*5dd0*/  @P2 STG.E.U16 desc[UR38][R8.64+0xc2], R75 ;  /* 0x0000c24b08002986 */ /* 0x000fe2000c101526 */
[----:B------:R-:W-:Y:S02]  /*5de0*/  F2FP.F16.F32.PACK_AB R77, RZ, R77 ;  /* 0x0000004dff4d723e */ /* 0x000fe400000000ff */
[C---:B------:R-:W-:Y:S01]  /*5df0*/  ISETP.GT.AND P2, PT, R4.reuse, 0x71, PT ;  /* 0x000000710400780c */ /* 0x040fe20003f44270 */
[----:B------:R-:W-:Y:S01]  /*5e00*/  @P5 STG.E.U16 desc[UR38][R6.64+0xd0], R76 ;  /* 0x0000d04c06005986 */ /* 0x000fe2000c101526 */
[----:B------:R-:W-:Y:S02]  /*5e10*/  ISETP.GT.AND P5, PT, R3, 0x8, P0 ;  /* 0x000000080300780c */ /* 0x000fe400007a4270 */
[C---:B------:R-:W-:Y:S01]  /*5e20*/  ISETP.GT.AND P1, PT, R4.reuse, 0x78, PT ;  /* 0x000000780400780c */ /* 0x040fe20003f24270 */
[----:B------:R-:W-:Y:S01]  /*5e30*/  @P3 STG.E.U16 desc[UR38][R6.64+0xd2], R77 ;  /* 0x0000d24d06003986 */ /* 0x000fe2000c101526 */
[----:B------:R-:W-:-:S02]  /*5e40*/  ISETP.GT.AND P3, PT, R4, 0x70, PT ;  /* 0x000000700400780c */ /* 0x000fc40003f64270 */
[----:B------:R-:W-:Y:S01]  /*5e50*/  ISETP.GT.AND P0, PT, R4, 0x79, PT ;  /* 0x000000790400780c */ /* 0x000fe20003f04270 */
[----:B------:R-:W-:Y:S01]  /*5e60*/  @P4 IMAD.MOV.U32 R4, RZ, RZ, R8 ;  /* 0x000000ffff044224 */ /* 0x000fe200078e0008 */
[----:B------:R-:W-:Y:S01]  /*5e70*/  F2FP.F16.F32.PACK_AB R78, RZ, R78 ;  /* 0x0000004eff4e723e */ /* 0x000fe200000000ff */
[----:B------:R-:W-:Y:S01]  /*5e80*/  @P4 IMAD.MOV.U32 R5, RZ, RZ, R9 ;  /* 0x000000ffff054224 */ /* 0x000fe200078e0009 */
[----:B------:R-:W-:Y:S02]  /*5e90*/  F2FP.F16.F32.PACK_AB R79, RZ, R79 ;  /* 0x0000004fff4f723e */ /* 0x000fe400000000ff */
[----:B------:R-:W-:Y:S02]  /*5ea0*/  F2FP.F16.F32.PACK_AB R80, RZ, R80 ;  /* 0x00000050ff50723e */ /* 0x000fe400000000ff */
[----:B------:R0:W-:Y:S01]  /*5eb0*/  @P4 STG.E.U16 desc[UR38][R4.64+0xd0], R78 ;  /* 0x0000d04e04004986 */ /* 0x0001e2000c101526 */
[----:B------:R-:W-:Y:S02]  /*5ec0*/  ISETP.GT.AND P4, PT, R3, RZ, P2 ;  /* 0x000000ff0300720c */ /* 0x000fe40001784270 */
[----:B------:R-:W-:-:S02]  /*5ed0*/  F2FP.F16.F32.PACK_AB R81, RZ, R81 ;  /* 0x00000051ff51723e */ /* 0x000fc400000000ff */
[----:B------:R-:W-:Y:S02]  /*5ee0*/  ISETP.GT.AND P2, PT, R3, 0x8, P2 ;  /* 0x000000080300780c */ /* 0x000fe40001744270 */
[----:B------:R-:W-:Y:S02]  /*5ef0*/  F2FP.F16.F32.PACK_AB R82, RZ, R82 ;  /* 0x00000052ff52723e */ /* 0x000fe400000000ff */
[----:B------:R-:W-:Y:S02]  /*5f00*/  F2FP.F16.F32.PACK_AB R83, RZ, R83 ;  /* 0x00000053ff53723e */ /* 0x000fe400000000ff */
[----:B------:R-:W-:Y:S01]  /*5f10*/  F2FP.F16.F32.PACK_AB R84, RZ, R84 ;  /* 0x00000054ff54723e */ /* 0x000fe200000000ff */
[----:B0-----:R-:W-:Y:S01]  /*5f20*/  @P5 IMAD.MOV.U32 R4, RZ, RZ, R8 ;  /* 0x000000ffff045224 */ /* 0x001fe200078e0008 */
[----:B------:R-:W-:Y:S01]  /*5f30*/  F2FP.F16.F32.PACK_AB R85, RZ, R85 ;  /* 0x00000055ff55723e */ /* 0x000fe200000000ff */
[----:B------:R-:W-:Y:S01]  /*5f40*/  @P5 IMAD.MOV.U32 R5, RZ, RZ, R9 ;  /* 0x000000ffff055224 */ /* 0x000fe200078e0009 */
[----:B------:R-:W-:-:S02]  /*5f50*/  F2FP.F16.F32.PACK_AB R86, RZ, R86 ;  /* 0x00000056ff56723e */ /* 0x000fc400000000ff */
[----:B------:R-:W-:Y:S02]  /*5f60*/  F2FP.F16.F32.PACK_AB R87, RZ, R87 ;  /* 0x00000057ff57723e */ /* 0x000fe400000000ff */
[----:B------:R0:W-:Y:S01]  /*5f70*/  @P5 STG.E.U16 desc[UR38][R4.64+0xd2], R79 ;  /* 0x0000d24f04005986 */ /* 0x0001e2000c101526 */
[C---:B------:R-:W-:Y:S02]  /*5f80*/  ISETP.GT.AND P5, PT, R3.reuse, RZ, P3 ;  /* 0x000000ff0300720c */ /* 0x040fe40001fa4270 */
[----:B------:R-:W-:-:S11]  /*5f90*/  ISETP.GT.AND P3, PT, R3, 0x8, P3 ;  /* 0x000000080300780c */ /* 0x000fd60001f64270 */
[----:B0-----:R-:W-:Y:S02]  /*5fa0*/  @P5 IMAD.MOV.U32 R4, RZ, RZ, R6 ;  /* 0x000000ffff045224 */ /* 0x001fe400078e0006 */
[----:B------:R-:W-:-:S05]  /*5fb0*/  @P5 IMAD.MOV.U32 R5, RZ, RZ, R7 ;  /* 0x000000ffff055224 */ /* 0x000fca00078e0007 */
[----:B------:R0:W-:Y:S01]  /*5fc0*/  @P5 STG.E.U16 desc[UR38][R4.64+0xe0], R80 ;  /* 0x0000e05004005986 */ /* 0x0001e2000c101526 */
[C---:B------:R-:W-:Y:S02]  /*5fd0*/  ISETP.GT.AND P5, PT, R3.reuse, RZ, P0 ;  /* 0x000000ff0300720c */ /* 0x040fe400007a4270 */
[----:B------:R-:W-:Y:S01]  /*5fe0*/  ISETP.GT.AND P0, PT, R3, 0x8, P0 ;  /* 0x000000080300780c */ /* 0x000fe20000704270 */
[----:B0-----:R-:W-:Y:S02]  /*5ff0*/  @P4 IMAD.MOV.U32 R4, RZ, RZ, R6 ;  /* 0x000000ffff044224 */ /* 0x001fe400078e0006 */
[----:B------:R-:W-:-:S05]  /*6000*/  @P4 IMAD.MOV.U32 R5, RZ, RZ, R7 ;  /* 0x000000ffff054224 */ /* 0x000fca00078e0007 */
[----:B------:R0:W-:Y:S01]  /*6010*/  @P4 STG.E.U16 desc[UR38][R4.64+0xe2], R81 ;  /* 0x0000e25104004986 */ /* 0x0001e2000c101526 */
[C---:B------:R-:W-:Y:S02]  /*6020*/  ISETP.GT.AND P4, PT, R3.reuse, RZ, P1 ;  /* 0x000000ff0300720c */ /* 0x040fe40000f84270 */
[----:B------:R-:W-:Y:S01]  /*6030*/  ISETP.GT.AND P1, PT, R3, 0x8, P1 ;  /* 0x000000080300780c */ /* 0x000fe20000f24270 */
[----:B0-----:R-:W-:Y:S02]  /*6040*/  @P3 IMAD.MOV.U32 R4, RZ, RZ, R8 ;  /* 0x000000ffff043224 */ /* 0x001fe400078e0008 */
[----:B------:R-:W-:-:S05]  /*6050*/  @P3 IMAD.MOV.U32 R5, RZ, RZ, R9 ;  /* 0x000000ffff053224 */ /* 0x000fca00078e0009 */
[----:B------:R0:W-:Y:S02]  /*6060*/  @P3 STG.E.U16 desc[UR38][R4.64+0xe0], R82 ;  /* 0x0000e05204003986 */ /* 0x0001e4000c101526 */
[----:B0-----:R-:W-:Y:S02]  /*6070*/  @P2 IMAD.MOV.U32 R4, RZ, RZ, R8 ;  /* 0x000000ffff042224 */ /* 0x001fe400078e0008 */
[----:B------:R-:W-:-:S05]  /*6080*/  @P2 IMAD.MOV.U32 R5, RZ, RZ, R9 ;  /* 0x000000ffff052224 */ /* 0x000fca00078e0009 */
[----:B------:R0:W-:Y:S02]  /*6090*/  @P2 STG.E.U16 desc[UR38][R4.64+0xe2], R83 ;  /* 0x0000e25304002986 */ /* 0x0001e4000c101526 */
[----:B0-----:R-:W-:Y:S02]  /*60a0*/  @P4 IMAD.MOV.U32 R4, RZ, RZ, R6 ;  /* 0x000000ffff044224 */ /* 0x001fe400078e0006 */
[----:B------:R-:W-:-:S05]  /*60b0*/  @P4 IMAD.MOV.U32 R5, RZ, RZ, R7 ;  /* 0x000000ffff054224 */ /* 0x000fca00078e0007 */
[----:B------:R0:W-:Y:S04]  /*60c0*/  @P4 STG.E.U16 desc[UR38][R4.64+0xf0], R84 ;  /* 0x0000f05404004986 */ /* 0x0001e8000c101526 */
[----:B------:R1:W-:Y:S01]  /*60d0*/  @P5 STG.E.U16 desc[UR38][R6.64+0xf2], R85 ;  /* 0x0000f25506005986 */ /* 0x0003e2000c101526 */
[----:B0-----:R-:W-:Y:S02]  /*60e0*/  @P1 IMAD.MOV.U32 R4, RZ, RZ, R8 ;  /* 0x000000ffff041224 */ /* 0x001fe400078e0008 */
[----:B------:R-:W-:-:S05]  /*60f0*/  @P1 IMAD.MOV.U32 R5, RZ, RZ, R9 ;  /* 0x000000ffff051224 */ /* 0x000fca00078e0009 */
[----:B------:R1:W-:Y:S04]  /*6100*/  @P1 STG.E.U16 desc[UR38][R4.64+0xf0], R86 ;  /* 0x0000f05604001986 */ /* 0x0003e8000c101526 */
[----:B------:R1:W-:Y:S02]  /*6110*/  @P0 STG.E.U16 desc[UR38][R8.64+0xf2], R87 ;  /* 0x0000f25708000986 */ /* 0x0003e4000c101526 */
.L_x_158:
[----:B------:R-:W-:Y:S05]  /*6120*/  BSYNC B0 ;  /* 0x0000000000007941 */ /* 0x000fea0003800000 */
.L_x_32:
[----:B------:R-:W-:Y:S01]  /*6130*/  IADD3 R16, P0, R16, UR36, RZ ;  /* 0x0000002410107c10 */ /* 0x000fe2000ff1e0ff */
[----:B------:R-:W-:Y:S01]  /*6140*/  ULDC.64 UR4, c[0x0][0x650] ;  /* 0x0001940000047ab9 */ /* 0x000fe20000000a00 */
[----:B------:R-:W-:Y:S01]  /*6150*/  PRMT R3, RZ, 0x7610, R3 ;  /* 0x00007610ff037816 */ /* 0x000fe20000000003 */
[----:B------:R-:W-:Y:S01]  /*6160*/  IMAD.MOV.U32 R100, RZ, RZ, -0x1 ;  /* 0xffffffffff647424 */ /* 0x000fe200078e00ff */
[----:B------:R-:W-:Y:S01]  /*6170*/  IADD3.X R17, R17, UR42, RZ, P0, !PT ;  /* 0x0000002a11117c10 */ /* 0x000fe200087fe4ff */
[----:B------:R-:W-:Y:S01]  /*6180*/  IMAD.MOV.U32 R101, RZ, RZ, -0x1 ;  /* 0xffffffffff657424 */ /* 0x000fe200078e00ff */
[----:B------:R-:W-:-:S04]  /*6190*/  ISETP.GE.U32.AND P0, PT, R16, UR4, PT ;  /* 0x0000000410007c0c */ /* 0x000fc8000bf06070 */
[----:B------:R-:W-:-:S13]  /*61a0*/  ISETP.GE.U32.AND.EX P0, PT, R17, UR5, PT, P0 ;  /* 0x0000000511007c0c */ /* 0x000fda000bf06100 */
[----:B------:R-:W-:Y:S05]  /*61b0*/  @P0 BRA `(.L_x_159) ;  /* 0x00000004004c0947 */ /* 0x000fea0003800000 */
[----:B------:R-:W0:Y:S01]  /*61c0*/  LDC.64 R10, c[0x0][0x628] ;  /* 0x00018a00ff0a7b82 */ /* 0x000e220000000a00 */
[----:B---3--:R-:W3:Y:S01]  /*61d0*/  S2R R12, SR_CTAID.X ;  /* 0x00000000000c7919 */ /* 0x008ee20000002500 */
[----:B-12-4-:R-:W-:Y:S02]  /*61e0*/  IMAD.MOV.U32 R8, RZ, RZ, R16 ;  /* 0x000000ffff087224 */ /* 0x016fe400078e0010 */
[----:B------:R-:W-:Y:S01]  /*61f0*/  IMAD.MOV.U32 R9, RZ, RZ, R17 ;  /* 0x000000ffff097224 */ /* 0x000fe200078e0011 */
[----:B------:R-:W1:Y:S03]  /*6200*/  S2R R20, SR_CTAID.Y ;  /* 0x0000000000147919 */ /* 0x000e660000002600 */
[----:B------:R-:W2:Y:S08]  /*6210*/  LDC R0, c[0x0][0x630] ;  /* 0x00018c00ff007b82 */ /* 0x000eb00000000800 */
[----:B------:R-:W4:Y:S01]  /*6220*/  LDC.64 R14, c[0x0][0x620] ;  /* 0x00018800ff0e7b82 */ /* 0x000f220000000a00 */
[----:B0-----:R-:W-:-:S04]  /*6230*/  ISETP.NE.U32.AND P0, PT, R10, RZ, PT ;  /* 0x000000ff0a00720c */ /* 0x001fc80003f05070 */
[----:B------:R-:W-:-:S13]  /*6240*/  ISETP.NE.AND.EX P0, PT, R11, RZ, PT, P0 ;  /* 0x000000ff0b00720c */ /* 0x000fda0003f05300 */
[----:B-1234-:R-:W-:Y:S05]  /*6250*/  @!P0 BRA `(.L_x_160) ;  /* 0x0000000000288947 */ /* 0x01efea0003800000 */
        /* <DEDUP_REMOVED lines=10> */
.L_x_160:
[-CC-:B------:R-:W-:Y:S01]  /*6300*/  SHF.R.U64 R101, R8, R0.reuse, R9.reuse ;  /* 0x0000000008657219 */ /* 0x180fe20000001209 */
[----:B------:R-:W0:Y:S01]  /*6310*/  LDC.64 R26, c[0x0][0x640] ;  /* 0x00019000ff1a7b82 */ /* 0x000e220000000a00 */
[----:B------:R-:W-:Y:S01]  /*6320*/  SHF.R.U32.HI R0, RZ, R0, R9 ;  /* 0x00000000ff007219 */ /* 0x000fe20000011609 */
[----:B------:R-:W-:Y:S01]  /*6330*/  ULDC UR4, c[0x0][0x150] ;  /* 0x0000540000047ab9 */ /* 0x000fe20000000800 */
[----:B------:R-:W-:Y:S02]  /*6340*/  IADD3 R3, P0, RZ, -R101, RZ ;  /* 0x80000065ff037210 */ /* 0x000fe40007f1e0ff */
[----:B------:R-:W-:-:S03]  /*6350*/  I2FP.F32.U32 R7, R12 ;  /* 0x0000000c00077245 */ /* 0x000fc60000201000 */
[----:B------:R-:W1:Y:S01]  /*6360*/  LDC R6, c[0x0][0x618] ;  /* 0x00018600ff067b82 */ /* 0x000e620000000800 */
[----:B------:R-:W-:Y:S02]  /*6370*/  IMAD.X R5, RZ, RZ, ~R0, P0 ;  /* 0x000000ffff057224 */ /* 0x000fe400000e0e00 */
[----:B------:R-:W-:Y:S01]  /*6380*/  FMUL R7, R7, UR4 ;  /* 0x0000000407077c20 */ /* 0x000fe20008400000 */
[----:B------:R-:W-:Y:S01]  /*6390*/  ULDC UR4, c[0x0][0x154] ;  /* 0x0000550000047ab9 */ /* 0x000fe20000000800 */
[-C--:B------:R-:W-:Y:S02]  /*63a0*/  IMAD R0, R5, R14.reuse, RZ ;  /* 0x0000000e05007224 */ /* 0x080fe400078e02ff */
[C---:B------:R-:W-:Y:S01]  /*63b0*/  IMAD.WIDE.U32 R4, R3.reuse, R14, R16 ;  /* 0x0000000e03047225 */ /* 0x040fe200078e0010 */
[----:B------:R-:W2:Y:S01]  /*63c0*/  LDC R8, c[0x0][0x608] ;  /* 0x00018200ff087b82 */ /* 0x000ea20000000800 */
[----:B------:R-:W3:Y:S02]  /*63d0*/  F2I.U32.TRUNC.NTZ R7, R7 ;  /* 0x0000000700077305 */ /* 0x000ee4000020f000 */
[----:B------:R-:W-:Y:S01]  /*63e0*/  IMAD R3, R3, R15, R0 ;  /* 0x0000000f03037224 */ /* 0x000fe200078e0200 */
[----:B------:R-:W-:-:S03]  /*63f0*/  I2FP.F32.U32 R0, R20 ;  /* 0x0000001400007245 */ /* 0x000fc60000201000 */
[----:B------:R-:W-:Y:S01]  /*6400*/  IMAD.IADD R3, R5, 0x1, R3 ;  /* 0x0000000105037824 */ /* 0x000fe200078e0203 */
[----:B------:R-:W4:Y:S01]  /*6410*/  LDC R11, c[0x0][0x658] ;  /* 0x00019600ff0b7b82 */ /* 0x000f220000000800 */
[----:B0-----:R-:W-:-:S04]  /*6420*/  ISETP.NE.U32.AND P0, PT, R26, RZ, PT ;  /* 0x000000ff1a00720c */ /* 0x001fc80003f05070 */
[----:B------:R-:W-:-:S03]  /*6430*/  ISETP.NE.AND.EX P0, PT, R27, RZ, PT, P0 ;  /* 0x000000ff1b00720c */ /* 0x000fc60003f05300 */
[----:B------:R-:W0:Y:S01]  /*6440*/  LDC R9, c[0x0][0x144] ;  /* 0x00005100ff097b82 */ /* 0x000e220000000800 */
[-C--:B-1----:R-:W-:Y:S01]  /*6450*/  SHF.R.U64 R10, R4, R6.reuse, R3 ;  /* 0x00000006040a7219 */ /* 0x082fe20000001203 */
[----:B---3--:R-:W-:Y:S01]  /*6460*/  IMAD.MOV R7, RZ, RZ, -R7 ;  /* 0x000000ffff077224 */ /* 0x008fe200078e0a07 */
[----:B------:R-:W-:Y:S01]  /*6470*/  SHF.R.U32.HI R3, RZ, R6, R3 ;  /* 0x00000006ff037219 */ /* 0x000fe20000011603 */
[----:B------:R-:W-:-:S04]  /*6480*/  FMUL R6, R0, UR4 ;  /* 0x0000000400067c20 */ /* 0x000fc80008400000 */
[----:B------:R-:W1:Y:S01]  /*6490*/  LDC R21, c[0x0][0x148] ;  /* 0x00005200ff157b82 */ /* 0x000e620000000800 */
[----:B------:R3:W0:Y:S01]  /*64a0*/  F2I.U32.TRUNC.NTZ R14, R6 ;  /* 0x00000006000e7305 */ /* 0x000622000020f000 */
[-CC-:B--2---:R-:W-:Y:S02]  /*64b0*/  SHF.R.U64 R13, R10, R8.reuse, R3.reuse ;  /* 0x000000080a0d7219 */ /* 0x184fe40000001203 */
[----:B------:R-:W-:-:S04]  /*64c0*/  SHF.R.U32.HI R0, RZ, R8, R3 ;  /* 0x00000008ff007219 */ /* 0x000fc80000011603 */
[----:B-----5:R-:W2:Y:S01]  /*64d0*/  LDC R24, c[0x0][0x648] ;  /* 0x00019200ff187b82 */ /* 0x020ea20000000800 */
[-CC-:B----4-:R-:W-:Y:S02]  /*64e0*/  SHF.R.U64 R15, R13, R11.reuse, R0.reuse ;  /* 0x0000000b0d0f7219 */ /* 0x190fe40000001200 */
[----:B------:R-:W-:-:S03]  /*64f0*/  SHF.R.U32.HI R5, RZ, R11, R0 ;  /* 0x0000000bff057219 */ /* 0x000fc60000011600 */
[----:B------:R-:W-:Y:S02]  /*6500*/  IMAD.MOV.U32 R4, RZ, RZ, R15 ;  /* 0x000000ffff047224 */ /* 0x000fe400078e000f */
[----:B------:R-:W4:Y:S01]  /*6510*/  LDC R28, c[0x0][0x638] ;  /* 0x00018e00ff1c7b82 */ /* 0x000f220000000800 */
[----:B0-----:R-:W-:-:S07]  /*6520*/  IMAD R25, R9, R7, R12 ;  /* 0x0000000709197224 */ /* 0x001fce00078e020c */
[----:B------:R-:W0:Y:S08]  /*6530*/  LDC R29, c[0x0][0x610] ;  /* 0x00018400ff1d7b82 */ /* 0x000e300000000800 */
[----:B------:R-:W0:Y:S01]  /*6540*/  LDC R30, c[0x0][0x600] ;  /* 0x00018000ff1e7b82 */ /* 0x000e220000000800 */
[----:B-123--:R-:W-:Y:S05]  /*6550*/  @!P0 BRA `(.L_x_161) ;  /* 0x0000000000288947 */ /* 0x00efea0003800000 */
[----:B------:R-:W1:Y:S02]  /*6560*/  LDC R0, c[0x0][0x64c] ;  /* 0x00019300ff007b82 */ /* 0x000e640000000800 */
[----:B-1----:R-:W-:-:S05]  /*6570*/  IADD3 R3, P0, R15, R0, RZ ;  /* 0x000000000f037210 */ /* 0x002fca0007f1e0ff */
        /* <DEDUP_REMOVED lines=8> */
.L_x_161:
[----:B------:R-:W-:Y:S01]  /*6600*/  ISETP.NE.AND P0, PT, R2, 0x1, PT ;  /* 0x000000010200780c */ /* 0x000fe20003f05270 */
[----:B------:R-:W-:Y:S01]  /*6610*/  IMAD.MOV R14, RZ, RZ, -R14 ;  /* 0x000000ffff0e7224 */ /* 0x000fe200078e0a0e */
[----:B------:R-:W-:Y:S02]  /*6620*/  SHF.R.U64 R3, R4, R24, R5 ;  /* 0x0000001804037219 */ /* 0x000fe40000001205 */
[----:B------:R-:W-:Y:S02]  /*6630*/  LOP3.LUT R0, R13, R98, RZ, 0xc0, !PT ;  /* 0x000000620d007212 */ /* 0x000fe400078ec0ff */
[----:B------:R-:W-:Y:S01]  /*6640*/  LOP3.LUT R10, R10, R97, RZ, 0xc0, !PT ;  /* 0x000000610a0a7212 */ /* 0x000fe200078ec0ff */
[----:B------:R-:W-:Y:S02]  /*6650*/  IMAD.MOV R4, RZ, RZ, -R3 ;  /* 0x000000ffff047224 */ /* 0x000fe400078e0a03 */
[----:B------:R-:W-:Y:S02]  /*6660*/  IMAD R0, R93, R3, R0 ;  /* 0x000000035d007224 */ /* 0x000fe400078e0200 */
[----:B----4-:R-:W-:-:S02]  /*6670*/  IMAD R3, R4, R28, R15 ;  /* 0x0000001c04037224 */ /* 0x010fc400078e020f */
[----:B------:R-:W-:Y:S02]  /*6680*/  @P0 IMAD R25, R21, R14, R20 ;  /* 0x0000000e15190224 */ /* 0x000fe400078e0214 */
[----:B0-----:R-:W-:Y:S02]  /*6690*/  IMAD R5, R3, R30, R10 ;  /* 0x0000001e03057224 */ /* 0x001fe400078e020a */
[----:B------:R-:W-:Y:S02]  /*66a0*/  IMAD R0, R0, R29, R25 ;  /* 0x0000001d00007224 */ /* 0x000fe400078e0219 */
[----:B------:R-:W-:-:S03]  /*66b0*/  IMAD.MOV.U32 R4, RZ, RZ, 0x1 ;  /* 0x00000001ff047424 */ /* 0x000fc600078e00ff */
[----:B------:R-:W-:Y:S02]  /*66c0*/  SEL R100, R5, R0, !P0 ;  /* 0x0000000005647207 */ /* 0x000fe40004000000 */
[----:B------:R-:W-:Y:S02]  /*66d0*/  PRMT R3, R4, 0x7610, R3 ;  /* 0x0000761004037816 */ /* 0x000fe40000000003 */
[----:B------:R-:W-:-:S07]  /*66e0*/  SEL R0, R0, R5, !P0 ;  /* 0x0000000500007207 */ /* 0x000fce0004000000 */
.L_x_159:
[----:B------:R-:W-:Y:S01]  /*66f0*/  UIADD3 UR41, UR43, UR41, URZ ;  /* 0x000000292b297290 */ /* 0x000fe2000fffe03f */
[----:B------:R-:W-:Y:S01]  /*6700*/  LOP3.LUT P0, RZ, R3, 0xff, RZ, 0xc0, !PT ;  /* 0x000000ff03ff7812 */ /* 0x000fe2000780c0ff */
[----:B------:R-:W-:Y:S02]  /*6710*/  IMAD.MOV.U32 R103, RZ, RZ, R0 ;  /* 0x000000ffff677224 */ /* 0x000fe400078e0000 */
[----:B------:R-:W-:Y:S02]  /*6720*/  USHF.R.U32.HI UR4, URZ, 0x1, UR41 ;  /* 0x000000013f047899 */ /* 0x000fe40008011629 */
[----:B------:R-:W-:Y:S02]  /*6730*/  UISETP.GT.U32.AND UP1, UPT, UR41, 0x1, UPT ;  /* 0x000000012900788c */ /* 0x000fe4000bf24070 */
[----:B------:R-:W-:Y:S02]  /*6740*/  ULOP3.LUT UR4, UR4, 0x1, URZ, 0xc0, !UPT ;  /* 0x0000000104047892 */ /* 0x000fe4000f8ec03f */
[----:B------:R-:W-:-:S02]  /*6750*/  UISETP.LT.U32.AND UP1, UPT, UR43, 0x2, UP1 ;  /* 0x000000022b00788c */ /* 0x000fc40008f21070 */
[----:B------:R-:W-:Y:S02]  /*6760*/  UISETP.NE.U32.AND UP0, UPT, UR4, 0x1, UPT ;  /* 0x000000010400788c */ /* 0x000fe4000bf05070 */
[----:B------:R-:W-:Y:S02]  /*6770*/  USEL UR5, URZ, 0x1, !UP1 ;  /* 0x000000013f057887 */ /* 0x000fe4000c800000 */
[----:B------:R-:W-:Y:S02]  /*6780*/  UISETP.GT.U32.AND UP0, UPT, UR43, 0x1, !UP0 ;  /* 0x000000012b00788c */ /* 0x000fe4000c704070 */
[----:B------:R-:W-:Y:S02]  /*6790*/  ULOP3.LUT UR41, UR41, 0x1, URZ, 0xc0, !UPT ;  /* 0x0000000129297892 */ /* 0x000fe4000f8ec03f */
[----:B------:R-:W-:-:S04]  /*67a0*/  USEL UR4, URZ, 0x1, !UP0 ;  /* 0x000000013f047887 */ /* 0x000fc8000c000000 */
[----:B------:R-:W-:Y:S01]  /*67b0*/  ULOP3.LUT UR40, UR4, UR40, UR5, 0x96, !UPT ;  /* 0x0000002804287292 */ /* 0x000fe2000f8e9605 */
[----:B------:R-:W-:Y:S11]  /*67c0*/  @P0 BRA `(.L_x_162) ;  /* 0xffffffac001c0947 */ /* 0x000ff6000383ffff */
[----:B------:R-:W-:Y:S05]  /*67d0*/  EXIT ;  /* 0x000000000000794d */ /* 0x000fea0003800000 */
.L_x_7:
        /* <DEDUP_REMOVED lines=26> */
.L_x_164:
[----:B------:R-:W0:Y:S01]  /*6980*/  LDC.64 R28, c[0x0][0x640] ;  /* 0x00019000ff1c7b82 */ /* 0x000e220000000a00 */
[-CC-:B------:R-:W-:Y:S01]  /*6990*/  SHF.R.U64 R21, R14, R6.reuse, R15.reuse ;  /* 0x000000060e157219 */ /* 0x180fe2000000120f */
[----:B------:R-:W-:Y:S01]  /*69a0*/  IMAD.MOV.U32 R30, RZ, RZ, 0x1 ;  /* 0x00000001ff1e7424 */ /* 0x000fe200078e00ff */
[----:B------:R-:W-:Y:S02]  /*69b0*/  SHF.R.U32.HI R6, RZ, R6, R15 ;  /* 0x00000006ff067219 */ /* 0x000fe4000001160f */
[----:B------:R-:W-:-:S03]  /*69c0*/  IADD3 R13, P0, RZ, -R21, RZ ;  /* 0x80000015ff0d7210 */ /* 0x000fc60007f1e0ff */
[----:B------:R-:W1:Y:S02]  /*69d0*/  LDC R12, c[0x0][0x618] ;  /* 0x00018600ff0c7b82 */ /* 0x000e640000000800 */
[----:B------:R-:W-:-:S04]  /*69e0*/  IMAD.X R9, RZ, RZ, ~R6, P0 ;  /* 0x000000ffff097224 */ /* 0x000fc800000e0e06 */
[-C--:B------:R-:W-:Y:S02]  /*69f0*/  IMAD R6, R9, R24.reuse, RZ ;  /* 0x0000001809067224 */ /* 0x080fe400078e02ff */
[----:B------:R-:W2:Y:S01]  /*6a00*/  LDC R14, c[0x0][0x608] ;  /* 0x00018200ff0e7b82 */ /* 0x000ea20000000800 */
[----:B------:R-:W-:-:S04]  /*6a10*/  IMAD.WIDE.U32 R8, R13, R24, R16 ;  /* 0x000000180d087225 */ /* 0x000fc800078e0010 */
[----:B------:R-:W-:-:S03]  /*6a20*/  IMAD R13, R13, R25, R6 ;  /* 0x000000190d0d7224 */ /* 0x000fc600078e0206 */
[----:B------:R-:W3:Y:S01]  /*6a30*/  LDC R27, c[0x0][0x658] ;  /* 0x00019600ff1b7b82 */ /* 0x000ee20000000800 */
[----:B------:R-:W-:Y:S01]  /*6a40*/  IMAD.IADD R9, R9, 0x1, R13 ;  /* 0x0000000109097824 */ /* 0x000fe200078e020d */
[----:B0-----:R-:W-:-:S04]  /*6a50*/  ISETP.NE.U32.AND P0, PT, R28, RZ, PT ;  /* 0x000000ff1c00720c */ /* 0x001fc80003f05070 */
[----:B------:R-:W-:Y:S02]  /*6a60*/  ISETP.NE.AND.EX P0, PT, R29, RZ, PT, P0 ;  /* 0x000000ff1d00720c */ /* 0x000fe40003f05300 */
[----:B------:R-:W0:Y:S01]  /*6a70*/  LDC R22, c[0x0][0x600] ;  /* 0x00018000ff167b82 */ /* 0x000e220000000800 */
[-CC-:B-1----:R-:W-:Y:S01]  /*6a80*/  SHF.R.U64 R10, R8, R12.reuse, R9.reuse ;  /* 0x0000000c080a7219 */ /* 0x182fe20000001209 */
[----:B------:R-:W-:Y:S01]  /*6a90*/  IMAD.MOV.U32 R8, RZ, RZ, -0x1 ;  /* 0xffffffffff087424 */ /* 0x000fe200078e00ff */
[----:B------:R-:W-:-:S05]  /*6aa0*/  SHF.R.U32.HI R9, RZ, R12, R9 ;  /* 0x0000000cff097219 */ /* 0x000fca0000011609 */
[----:B------:R-:W1:Y:S01]  /*6ab0*/  LDC R24, c[0x0][0x648] ;  /* 0x00019200ff187b82 */ /* 0x000e620000000800 */
[-CC-:B--2---:R-:W-:Y:S02]  /*6ac0*/  SHF.R.U64 R23, R10, R14.reuse, R9.reuse ;  /* 0x0000000e0a177219 */ /* 0x184fe40000001209 */
[----:B------:R-:W-:-:S05]  /*6ad0*/  SHF.R.U32.HI R6, RZ, R14, R9 ;  /* 0x0000000eff067219 */ /* 0x000fca0000011609 */
[----:B------:R-:W2:Y:S01]  /*6ae0*/  LDC R26, c[0x0][0x638] ;  /* 0x00018e00ff1a7b82 */ /* 0x000ea20000000800 */
[-C--:B---3--:R-:W-:Y:S02]  /*6af0*/  SHF.L.U32 R8, R8, R27.reuse, RZ ;  /* 0x0000001b08087219 */ /* 0x088fe400000006ff */
[-CC-:B------:R-:W-:Y:S02]  /*6b00*/  SHF.R.U64 R25, R23, R27.reuse, R6.reuse ;  /* 0x0000001b17197219 */ /* 0x180fe40000001206 */
[----:B------:R-:W-:Y:S02]  /*6b10*/  LOP3.LUT R32, RZ, R8, RZ, 0x33, !PT ;  /* 0x00000008ff207212 */ /* 0x000fe400078e33ff */
[----:B------:R-:W-:Y:S01]  /*6b20*/  SHF.R.U32.HI R9, RZ, R27, R6 ;  /* 0x0000001bff097219 */ /* 0x000fe20000011606 */
[----:B------:R-:W3:Y:S01]  /*6b30*/  LDC R31, c[0x0][0x610] ;  /* 0x00018400ff1f7b82 */ /* 0x000ee20000000800 */
[----:B------:R-:W-:Y:S01]  /*6b40*/  IMAD.MOV.U32 R8, RZ, RZ, R25 ;  /* 0x000000ffff087224 */ /* 0x000fe200078e0019 */
[----:B------:R-:W-:Y:S06]  /*6b50*/  @!P0 BRA `(.L_x_165) ;  /* 0x0000000000288947 */ /* 0x000fec0003800000 */
        /* <DEDUP_REMOVED lines=10> */
.L_x_165:
[----:B------:R-:W-:Y:S02]  /*6c00*/  ISETP.NE.AND P0, PT, R2, 0x1, PT ;  /* 0x000000010200780c */ /* 0x000fe40003f05270 */
[----:B-1----:R-:W-:Y:S01]  /*6c10*/  SHF.R.U64 R6, R8, R24, R9 ;  /* 0x0000001808067219 */ /* 0x002fe20000001209 */
[----:B0-----:R-:W-:Y:S01]  /*6c20*/  VIADD R9, R22, 0xffffffff ;  /* 0xffffffff16097836 */ /* 0x001fe20000000000 */
[----:B------:R-:W-:Y:S02]  /*6c30*/  SHF.L.U32 R30, R30, R27, RZ ;  /* 0x0000001b1e1e7219 */ /* 0x000fe400000006ff */
[----:B------:R-:W-:Y:S01]  /*6c40*/  LOP3.LUT R5, R23, R32, RZ, 0xc0, !PT ;  /* 0x0000002017057212 */ /* 0x000fe200078ec0ff */
[----:B------:R-:W-:-:S04]  /*6c50*/  IMAD.MOV R8, RZ, RZ, -R6 ;  /* 0x000000ffff087224 */ /* 0x000fc800078e0a06 */
[----:B------:R-:W-:Y:S01]  /*6c60*/  IMAD R6, R30, R6, R5 ;  /* 0x000000061e067224 */ /* 0x000fe200078e0205 */
[----:B------:R-:W-:Y:S01]  /*6c70*/  LOP3.LUT R5, R10, R9, RZ, 0xc0, !PT ;  /* 0x000000090a057212 */ /* 0x000fe200078ec0ff */
[----:B------:R-:W-:Y:S02]  /*6c80*/  @P0 IMAD R3, R7, R20, R4 ;  /* 0x0000001407030224 */ /* 0x000fe400078e0204 */
[----:B--2---:R-:W-:Y:S02]  /*6c90*/  IMAD R4, R8, R26, R25 ;  /* 0x0000001a08047224 */ /* 0x004fe400078e0219 */
[----:B---3--:R-:W-:Y:S02]  /*6ca0*/  IMAD R3, R6, R31, R3 ;  /* 0x0000001f06037224 */ /* 0x008fe400078e0203 */
[----:B------:R-:W-:Y:S02]  /*6cb0*/  IMAD R4, R4, R22, R5 ;  /* 0x0000001604047224 */ /* 0x000fe400078e0205 */
[----:B------:R-:W-:-:S02]  /*6cc0*/  IMAD.MOV.U32 R8, RZ, RZ, 0x1 ;  /* 0x00000001ff087424 */ /* 0x000fc400078e00ff */
[----:B------:R-:W-:Y:S01]  /*6cd0*/  IMAD.MOV.U32 R6, RZ, RZ, R21 ;  /* 0x000000ffff067224 */ /* 0x000fe200078e0015 */
[----:B------:R-:W-:Y:S02]  /*6ce0*/  SEL R19, R4, R3, !P0 ;  /* 0x0000000304137207 */ /* 0x000fe40004000000 */
[----:B------:R-:W-:-:S07]  /*6cf0*/  SEL R13, R3, R4, !P0 ;  /* 0x00000004030d7207 */ /* 0x000fce0004000000 */
.L_x_163:
[----:B------:R-:W-:-:S08]  /*6d00*/  NOP ;  /* 0x0000000000007918 */ /* 0x000fd00000000000 */
[----:B------:R-:W0:-:S00]  /*6d10*/  USETMAXREG.DEALLOC.CTAPOOL 0x28 ;  /* 0x00000028000079c8 */ /* 0x000e0000080e0500 */
[----:B0-----:R-:W-:-:S13]  /*6d20*/  ISETP.NE.AND P0, PT, R0, RZ, PT ;  /* 0x000000ff0000720c */ /* 0x001fda0003f05270 */
[----:B------:R-:W-:Y:S05]  /*6d30*/  @P0 EXIT ;  /* 0x000000000000094d */ /* 0x000fea0003800000 */
[----:B------:R-:W-:Y:S01]  /*6d40*/  LOP3.LUT P0, RZ, R8, 0xff, RZ, 0xc0, !PT ;  /* 0x000000ff08ff7812 */ /* 0x000fe2000780c0ff */
[----:B------:R-:W-:Y:S02]  /*6d50*/  IMAD.MOV.U32 R10, RZ, RZ, 0x1 ;  /* 0x00000001ff0a7424 */ /* 0x000fe400078e00ff */
[----:B------:R-:W-:-:S10]  /*6d60*/  IMAD.MOV.U32 R9, RZ, RZ, RZ ;  /* 0x000000ffff097224 */ /* 0x000fd400078e00ff */
[----:B------:R-:W-:Y:S05]  /*6d70*/  @!P0 BRA `(.L_x_166) ;  /* 0x0000000c006c8947 */ /* 0x000fea0003800000 */
[----:B------:R-:W0:Y:S01]  /*6d80*/  LDC R0, c[0x0][0x28c] ;  /* 0x0000a300ff007b82 */ /* 0x000e220000000800 */
[----:B------:R-:W-:Y:S01]  /*6d90*/  UMOV UR10, 0x1 ;  /* 0x00000001000a7882 */ /* 0x000fe20000000000 */
[----:B------:R-:W-:Y:S01]  /*6da0*/  ULDC UR5, c[0x0][0x658] ;  /* 0x0001960000057ab9 */ /* 0x000fe20000000800 */
[----:B------:R-:W-:Y:S01]  /*6db0*/  UMOV UR7, 0xffffffff ;  /* 0xffffffff00077882 */ /* 0x000fe20000000000 */
[----:B------:R-:W-:Y:S01]  /*6dc0*/  BSSY B0, `(.L_x_166) ;  /* 0x00000d6000007945 */ /* 0x000fe20003800000 */
[----:B------:R-:W-:Y:S01]  /*6dd0*/  USHF.L.U32 UR7, UR7, UR5, URZ ;  /* 0x0000000507077299 */ /* 0x000fe2000800063f */
[----:B------:R-:W-:Y:S01]  /*6de0*/  LOP3.LUT R12, R18, 0x2, RZ, 0xfc, !PT ;  /* 0x00000002120c7812 */ /* 0x000fe200078efcff */
[----:B------:R-:W-:Y:S01]  /*6df0*/  IMAD.MOV.U32 R10, RZ, RZ, 0x1 ;  /* 0x00000001ff0a7424 */ /* 0x000fe200078e00ff */
[----:B------:R-:W1:Y:S01]  /*6e00*/  S2UR UR9, SR_CgaCtaId ;  /* 0x00000000000979c3 */ /* 0x000e620000008800 */
[----:B------:R-:W-:Y:S01]  /*6e10*/  IMAD.MOV.U32 R9, RZ, RZ, RZ ;  /* 0x000000ffff097224 */ /* 0x000fe200078e00ff */
[----:B------:R-:W-:Y:S01]  /*6e20*/  ULDC UR4, c[0x0][0x600] ;  /* 0x0001800000047ab9 */ /* 0x000fe20000000800 */
[----:B------:R-:W-:Y:S01]  /*6e30*/  UMOV UR14, 0x5 ;  /* 0x00000005000e7882 */ /* 0x000fe20000000000 */
[----:B------:R-:W-:-:S02]  /*6e40*/  UIADD3 UR4, UR4, -0x1, URZ ;  /* 0xffffffff04047890 */ /* 0x000fc4000fffe03f */
[----:B------:R-:W-:Y:S02]  /*6e50*/  USHF.L.U32 UR5, UR10, UR5, URZ ;  /* 0x000000050a057299 */ /* 0x000fe4000800063f */
[----:B------:R-:W-:Y:S01]  /*6e60*/  ULOP3.LUT UR7, URZ, UR7, URZ, 0x33, !UPT ;  /* 0x000000073f077292 */ /* 0x000fe2000f8e333f */
[----:B------:R-:W-:Y:S01]  /*6e70*/  ULDC.64 UR24, c[0x0][0x198] ;  /* 0x0000660000187ab9 */ /* 0x000fe20000000a00 */
[----:B0-----:R-:W-:-:S05]  /*6e80*/  VIADD R0, R0, 0x3f ;  /* 0x0000003f00007836 */ /* 0x001fca0000000000 */
[----:B------:R-:W-:Y:S01]  /*6e90*/  SHF.R.S32.HI R3, RZ, 0x1f, R0 ;  /* 0x0000001fff037819 */ /* 0x000fe20000011400 */
[----:B-1----:R-:W-:-:S03]  /*6ea0*/  ULOP3.LUT UR8, UR9, 0x1, URZ, 0xc0, !UPT ;  /* 0x0000000109087892 */ /* 0x002fc6000f8ec03f */
[----:B------:R-:W-:Y:S01]  /*6eb0*/  LEA.HI R3, R3, R0, RZ, 0x6 ;  /* 0x0000000003037211 */ /* 0x000fe200078f30ff */
[----:B------:R-:W-:Y:S01]  /*6ec0*/  USHF.R.U32.HI UR26, URZ, 0x1, UR9 ;  /* 0x000000013f1a7899 */ /* 0x000fe20008011609 */
[----:B------:R-:W-:Y:S01]  /*6ed0*/  IMAD.MOV.U32 R0, RZ, RZ, 0x1 ;  /* 0x00000001ff007424 */ /* 0x000fe200078e00ff */
[----:B------:R-:W-:Y:S01]  /*6ee0*/  USHF.L.U32 UR6, UR9, 0x6, URZ ;  /* 0x0000000609067899 */ /* 0x000fe2000800063f */
[--C-:B------:R-:W-:Y:S01]  /*6ef0*/  SHF.R.S32.HI R8, RZ, 0x6, R3.reuse ;  /* 0x00000006ff087819 */ /* 0x100fe20000011403 */
[----:B------:R-:W-:Y:S02]  /*6f00*/  USHF.L.U32 UR27, UR9, 0xc, URZ ;  /* 0x0000000c091b7899 */ /* 0x000fe4000800063f */
[----:B------:R-:W-:Y:S01]  /*6f10*/  ULOP3.LUT UR9, UR9, 0xfffffffe, URZ, 0xc0, !UPT ;  /* 0xfffffffe09097892 */ /* 0x000fe2000f8ec03f */
[----:B------:R-:W-:Y:S01]  /*6f20*/  PRMT R3, R0, 0x7610, R3 ;  /* 0x0000761000037816 */ /* 0x000fe20000000003 */
[----:B------:R-:W-:Y:S01]  /*6f30*/  UISETP.GT.U32.AND UP0, UPT, UR8, 0xffff, UPT ;  /* 0x0000ffff0800788c */ /* 0x000fe2000bf04070 */
[----:B------:R-:W-:Y:S01]  /*6f40*/  VIADD R0, R8, 0x1 ;  /* 0x0000000108007836 */ /* 0x000fe20000000000 */
[----:B------:R-:W-:-:S02]  /*6f50*/  USHF.L.U32 UR13, UR10, UR9, URZ ;  /* 0x000000090a0d7299 */ /* 0x000fc4000800063f */
[----:B------:R-:W-:Y:S02]  /*6f60*/  ULOP3.LUT UR9, UR9, 0x1, URZ, 0xfc, !UPT ;  /* 0x0000000109097892 */ /* 0x000fe4000f8efc3f */
[----:B------:R-:W-:Y:S02]  /*6f70*/  USEL UR8, UR8, 0xffff, !UP0 ;  /* 0x0000ffff08087887 */ /* 0x000fe4000c000000 */
[----:B------:R-:W-:Y:S02]  /*6f80*/  USHF.L.U32 UR9, UR10, UR9, URZ ;  /* 0x000000090a097299 */ /* 0x000fe4000800063f */
[----:B------:R-:W-:Y:S02]  /*6f90*/  ULOP3.LUT UR8, UR8, 0xffff, URZ, 0xc0, !UPT ;  /* 0x0000ffff08087892 */ /* 0x000fe4000f8ec03f */
[----:B------:R-:W-:Y:S02]  /*6fa0*/  ULOP3.LUT UR6, UR6, 0x40, URZ, 0xc0, !UPT ;  /* 0x0000004006067892 */ /* 0x000fe4000f8ec03f */
[----:B------:R-:W-:-:S02]  /*6fb0*/  ULOP3.LUT UR13, UR13, UR9, URZ, 0xfc, !UPT ;  /* 0x000000090d0d7292 */ /* 0x000fc4000f8efc3f */
[----:B------:R-:W-:-:S12]  /*6fc0*/  USHF.L.U32 UR14, UR14, UR8, URZ ;  /* 0x000000080e0e7299 */ /* 0x000fd8000800063f */
.L_x_177:
[----:B------:R-:W-:-:S03]  /*6fd0*/  UMOV UR8, 0xffffffff ;  /* 0xffffffff00087882 */ /* 0x000fc60000000000 */
[----:B------:R-:W-:Y:S05]  /*6fe0*/  BRA.DIV UR8, `(.L_x_167) ;  /* 0x0000000e08707947 */ /* 0x000fea000b800000 */
[----:B------:R-:W-:-:S13]  /*6ff0*/  ELECT P6, URZ, PT ;  /* 0x00000000003f782f */ /* 0x000fda00038c0000 */
.L_x_186:
[----:B------:R-:W0:Y:S01]  /*7000*/  LDC R4, c[0x0][0x28c] ;  /* 0x0000a300ff047b82 */ /* 0x000e220000000800 */
[----:B------:R-:W-:Y:S01]  /*7010*/  BSSY B1, `(.L_x_168) ;  /* 0x000003d000017945 */ /* 0x000fe20003800000 */
[----:B0-----:R-:W-:-:S13]  /*7020*/  ISETP.LT.OR P6, PT, R4, 0x1, !P6 ;  /* 0x000000010400780c */ /* 0x001fda00077c1670 */
[----:B------:R-:W-:Y:S05]  /*7030*/  @P6 BRA `(.L_x_169) ;  /* 0x0000000000e86947 */ /* 0x000fea0003800000 */
[----:B------:R-:W-:Y:S01]  /*7040*/  LEA R13, R13, UR26, 0x1 ;  /* 0x0000001a0d0d7c11 */ /* 0x000fe2000f8e08ff */
[----:B------:R-:W-:Y:S01]  /*7050*/  IMAD.MOV.U32 R21, RZ, RZ, RZ ;  /* 0x000000ffff157224 */ /* 0x000fe200078e00ff */
[----:B------:R-:W-:Y:S01]  /*7060*/  LEA R19, R19, UR6, 0x7 ;  /* 0x0000000613137c11 */ /* 0x000fe2000f8e38ff */
[----:B------:R-:W-:Y:S02]  /*7070*/  IMAD.MOV.U32 R4, RZ, RZ, R0 ;  /* 0x000000ffff047224 */ /* 0x000fe400078e0000 */
[----:B------:R-:W-:Y:S02]  /*7080*/  IMAD.MOV.U32 R5, RZ, RZ, R10 ;  /* 0x000000ffff057224 */ /* 0x000fe400078e000a */
[----:B------:R-:W-:Y:S02]  /*7090*/  IMAD.MOV.U32 R7, RZ, RZ, R9 ;  /* 0x000000ffff077224 */ /* 0x000fe400078e0009 */
[----:B------:R-:W-:-:S07]  /*70a0*/  IMAD.SHL.U32 R15, R13, 0x40, RZ ;  /* 0x000000400d0f7824 */ /* 0x000fce00078e00ff */
.L_x_172:
[----:B------:R-:W0:Y:S01]  /*70b0*/  S2R R14, SR_CgaCtaId ;  /* 0x00000000000e7919 */ /* 0x000e220000008800 */
[----:B------:R-:W-:Y:S02]  /*70c0*/  MOV R13, 0x400 ;  /* 0x00000400000d7802 */ /* 0x000fe40000000f00 */
[----:B------:R-:W-:Y:S02]  /*70d0*/  ISETP.NE.AND P1, PT, R11, RZ, PT ;  /* 0x000000ff0b00720c */ /* 0x000fe40003f25270 */
[----:B0-----:R-:W-:Y:S02]  /*70e0*/  LEA R22, R14, R13, 0x18 ;  /* 0x0000000d0e167211 */ /* 0x001fe400078ec0ff */
[----:B------:R-:W-:-:S09]  /*70f0*/  SHF.L.U32 R13, R5, 0x1f, RZ ;  /* 0x0000001f050d7819 */ /* 0x000fd200000006ff */
[----:B------:R-:W0:Y:S01]  /*7100*/  @!P1 LDC R14, c[0x0][0x500] ;  /* 0x00014000ff0e9b82 */ /* 0x000e220000000800 */
[----:B------:R-:W-:-:S04]  /*7110*/  IMAD R20, R7, 0x8, R22 ;  /* 0x0000000807147824 */ /* 0x000fc800078e0216 */
[----:B------:R-:W1:Y:S02]  /*7120*/  SYNCS.PHASECHK.TRANS64.TRYWAIT P0, [R20+URZ+0x10], R13 ;  /* 0x0000100d140075a7 */ /* 0x000e64000800017f */
[----:B-1----:R-:W-:Y:S05]  /*7130*/  @!P0 BRA `(.L_x_170) ;  /* 0x0000000c003c8947 */ /* 0x002fea0003800000 */
.L_x_187:
[----:B-1----:R-:W-:Y:S01]  /*7140*/  PRMT R13, R12, 0x9910, RZ ;  /* 0x000099100c0d7816 */ /* 0x002fe200000000ff */
[----:B0-----:R0:W-:Y:S03]  /*7150*/  @!P1 SYNCS.ARRIVE.TRANS64 RZ, [R20+URZ], R14 ;  /* 0x0000000e14ff99a7 */ /* 0x0011e6000800003f */
[----:B------:R-:W-:-:S13]  /*7160*/  ISETP.NE.AND P0, PT, R13, 0x2, PT ;  /* 0x000000020d00780c */ /* 0x000fda0003f05270 */
[----:B0-----:R-:W-:Y:S05]  /*7170*/  @P0 BRA `(.L_x_171) ;  /* 0x0000000000040947 */ /* 0x001fea0003800000 */
[----:B------:R-:W-:Y:S01]  /*7180*/  BPT.TRAP 0x1 ;  /* 0x000000040000795c */ /* 0x000fe20000300000 */
.L_x_171:
[----:B------:R-:W-:Y:S01]  /*7190*/  R2UR UR8, R7 ;  /* 0x00000000070872ca */ /* 0x000fe200000e0000 */
[----:B------:R-:W-:Y:S01]  /*71a0*/  VIADD R4, R4, 0xffffffff ;  /* 0xffffffff04047836 */ /* 0x000fe20000000000 */
[----:B------:R-:W-:Y:S01]  /*71b0*/  R2UR UR15, R22 ;  /* 0x00000000160f72ca */ /* 0x000fe200000e0000 */
[----:B------:R-:W-:Y:S01]  /*71c0*/  UIADD3 UR16, UP0, UR24, 0xf0, URZ ;  /* 0x000000f018107890 */ /* 0x000fe2000ff1e03f */
[----:B------:R-:W-:Y:S01]  /*71d0*/  R2UR UR22, R15 ;  /* 0x000000000f1672ca */ /* 0x000fe200000e0000 */
[----:B------:R-:W-:Y:S01]  /*71e0*/  UIADD3 UR30, UP1, UR24, 0x1f0, URZ ;  /* 0x000001f0181e7890 */ /* 0x000fe2000ff3e03f */
[----:B------:R-:W-:Y:S01]  /*71f0*/  R2UR UR9, R20 ;  /* 0x00000000140972ca */ /* 0x000fe200000e0000 */
[----:B------:R-:W-:Y:S01]  /*7200*/  UIADD3.X UR17, URZ, UR25, URZ, UP0, !UPT ;  /* 0x000000193f117290 */ /* 0x000fe200087fe43f */
[----:B------:R-:W-:Y:S01]  /*7210*/  R2UR UR10, R21 ;  /* 0x00000000150a72ca */ /* 0x000fe200000e0000 */
[----:B------:R-:W-:Y:S01]  /*7220*/  VIADD R7, R7, 0x1 ;  /* 0x0000000107077836 */ /* 0x000fe20000000000 */
[----:B------:R-:W-:Y:S01]  /*7230*/  R2UR UR12, R6 ;  /* 0x00000000060c72ca */ /* 0x000fe200000e0000 */
[----:B------:R-:W-:Y:S01]  /*7240*/  UPRMT UR28, URZ, 0x5410, UR13 ;  /* 0x000054103f1c7896 */ /* 0x000fe2000800000d */
[----:B------:R-:W-:Y:S01]  /*7250*/  R2UR UR23, R19 ;  /* 0x00000000131772ca */ /* 0x000fe200000e0000 */
[----:B------:R-:W-:Y:S01]  /*7260*/  USHF.L.U32 UR8, UR8, 0xd, URZ ;  /* 0x0000000d08087899 */ /* 0x000fe2000800063f */
[----:B------:R-:W-:Y:S01]  /*7270*/  ISETP.GT.AND P1, PT, R4, 0x1, PT ;  /* 0x000000010400780c */ /* 0x000fe20003f24270 */
[----:B------:R-:W-:Y:S01]  /*7280*/  UIADD3.X UR31, URZ, UR25, URZ, UP1, !UPT ;  /* 0x000000193f1f7290 */ /* 0x000fe20008ffe43f */
[----:B------:R-:W-:Y:S01]  /*7290*/  ISETP.NE.AND P0, PT, R7, 0x2, PT ;  /* 0x000000020700780c */ /* 0x000fe20003f05270 */
[----:B------:R-:W-:Y:S01]  /*72a0*/  ULEA UR11, UR26, UR8, 0xc ;  /* 0x000000081a0b7291 */ /* 0x000fe2000f8e603f */
[----:B------:R-:W-:Y:S01]  /*72b0*/  VIADD R21, R21, 0x40 ;  /* 0x0000004015157836 */ /* 0x000fe20000000000 */
[----:B------:R-:W-:Y:S01]  /*72c0*/  ULOP3.LUT UR8, UR8, 0x1000, UR27, 0xf8, !UPT ;  /* 0x0000100008087892 */ /* 0x000fe2000f8ef81b */
[----:B------:R-:W-:Y:S01]  /*72d0*/  SEL R14, RZ, 0x1, P0 ;  /* 0x00000001ff0e7807 */ /* 0x000fe20000000000 */
[----:B------:R-:W-:Y:S01]  /*72e0*/  ULEA UR11, UR11, UR15, 0x1 ;  /* 0x0000000f0b0b7291 */ /* 0x000fe2000f8e083f */
[----:B------:R-:W-:Y:S01]  /*72f0*/  SEL R7, R7, RZ, P0 ;  /* 0x000000ff07077207 */ /* 0x000fe20000000000 */
[----:B------:R-:W-:Y:S01]  /*7300*/  ULEA UR8, UR8, UR15, 0x1 ;  /* 0x0000000f08087291 */ /* 0x000fe2000f8e083f */
[----:B------:R-:W-:Y:S01]  /*7310*/  LOP3.LUT R5, R5, R14, RZ, 0x3c, !PT ;  /* 0x0000000e05057212 */ /* 0x000fe200078e3cff */
[----:B------:R-:W-:-:S02]  /*7320*/  UIADD3 UR20, UR11, 0x100, URZ ;  /* 0x000001000b147890 */ /* 0x000fc4000fffe03f */
[----:B------:R-:W-:Y:S02]  /*7330*/  UPRMT UR15, URZ, 0x5410, UR14 ;  /* 0x000054103f0f7896 */ /* 0x000fe4000800000e */
[----:B------:R-:W-:Y:S01]  /*7340*/  UIADD3 UR21, UR8, 0x8100, URZ ;  /* 0x0000810008157890 */ /* 0x000fe2000fffe03f */
[----:B------:R-:W-:Y:S01]  /*7350*/  UMOV UR18, 0x0 ;  /* 0x0000000000127882 */ /* 0x000fe20000000000 */
[----:B------:R-:W-:Y:S01]  /*7360*/  UMOV UR19, 0x10000000 ;  /* 0x1000000000137882 */ /* 0x000fe20000000000 */
[----:B------:R-:W-:Y:S01]  /*7370*/  UMOV UR11, UR22 ;  /* 0x00000016000b7c82 */ /* 0x000fe20008000000 */
[----:B------:R-:W-:-:S03]  /*7380*/  UMOV UR8, UR20 ;  /* 0x0000001400087c82 */ /* 0x000fc60008000000 */
[----:B------:R0:W-:Y:S02]  /*7390*/  UTMALDG.3D.MULTICAST [UR8], [UR16], UR15, desc[UR18] ;  /* 0x00001208100073b4 */ /* 0x0001e4000801180f */
[----:B0-----:R-:W-:Y:S01]  /*73a0*/  UMOV UR8, UR21 ;  /* 0x0000001500087c82 */ /* 0x001fe20008000000 */
[----:B------:R-:W-:Y:S02]  /*73b0*/  UMOV UR11, UR23 ;  /* 0x00000017000b7c82 */ /* 0x000fe40008000000 */
[----:B------:R0:W-:Y:S02]  /*73c0*/  UTMALDG.3D.MULTICAST [UR8], [UR30], UR28, desc[UR18] ;  /* 0x000012081e0073b4 */ /* 0x0001e4000801181c */
[----:B0-----:R-:W-:Y:S05]  /*73d0*/  @P1 BRA `(.L_x_172) ;  /* 0xfffffffc00341947 */ /* 0x001fea000383ffff */
.L_x_169:
[----:B------:R-:W-:Y:S05]  /*73e0*/  BSYNC B1 ;  /* 0x0000000000017941 */ /* 0x000fea0003800000 */
.L_x_168:
[----:B------:R-:W-:Y:S01]  /*73f0*/  LOP3.LUT P1, RZ, R3, 0xff, RZ, 0xc0, !PT ;  /* 0x000000ff03ff7812 */ /* 0x000fe2000782c0ff */
[----:B------:R-:W-:Y:S01]  /*7400*/  IMAD.IADD R9, R8, 0x1, R9 ;  /* 0x0000000108097824 */ /* 0x000fe200078e0209 */
[----:B------:R-:W-:Y:S01]  /*7410*/  IADD3 R16, P2, R16, UR36, RZ ;  /* 0x0000002410107c10 */ /* 0x000fe2000ff5e0ff */
[----:B------:R-:W-:Y:S01]  /*7420*/  ULDC.64 UR8, c[0x0][0x650] ;  /* 0x0001940000087ab9 */ /* 0x000fe20000000a00 */
[----:B------:R-:W-:Y:S01]  /*7430*/  BSSY B1, `(.L_x_173) ;  /* 0x000006c000017945 */ /* 0x000fe20003800000 */
[----:B------:R-:W-:Y:S01]  /*7440*/  IMAD.MOV.U32 R13, RZ, RZ, -0x1 ;  /* 0xffffffffff0d7424 */ /* 0x000fe200078e00ff */
[----:B------:R-:W-:Y:S01]  /*7450*/  SHF.R.U32.HI R3, RZ, 0x1, R9 ;  /* 0x00000001ff037819 */ /* 0x000fe20000011609 */
[----:B------:R-:W-:Y:S01]  /*7460*/  IMAD.MOV.U32 R19, RZ, RZ, -0x1 ;  /* 0xffffffffff137424 */ /* 0x000fe200078e00ff */
[----:B------:R-:W-:Y:S01]  /*7470*/  ISETP.GT.U32.AND P0, PT, R9, 0x1, PT ;  /* 0x000000010900780c */ /* 0x000fe20003f04070 */
[----:B------:R-:W-:Y:S01]  /*7480*/  IMAD.MOV.U32 R6, RZ, RZ, -0x1 ;  /* 0xffffffffff067424 */ /* 0x000fe200078e00ff */
[----:B------:R-:W-:-:S02]  /*7490*/  LOP3.LUT R3, R3, 0x1, RZ, 0xc0, !PT ;  /* 0x0000000103037812 */ /* 0x000fc400078ec0ff */
[----:B------:R-:W-:Y:S01]  /*74a0*/  ISETP.LT.U32.AND P0, PT, R8, 0x2, P0 ;  /* 0x000000020800780c */ /* 0x000fe20000701070 */
[----:B------:R-:W0:Y:S01]  /*74b0*/  @P1 S2R R5, SR_CgaCtaId ;  /* 0x0000000000051919 */ /* 0x000e220000008800 */
[----:B------:R-:W-:Y:S02]  /*74c0*/  @P1 MOV R4, 0x400 ;  /* 0x0000040000041802 */ /* 0x000fe40000000f00 */
[----:B------:R-:W-:Y:S02]  /*74d0*/  IADD3.X R17, R17, UR42, RZ, P2, !PT ;  /* 0x0000002a11117c10 */ /* 0x000fe400097fe4ff */
[----:B------:R-:W-:Y:S02]  /*74e0*/  ISETP.GE.U32.AND P2, PT, R16, UR8, PT ;  /* 0x0000000810007c0c */ /* 0x000fe4000bf46070 */
[----:B------:R-:W-:Y:S02]  /*74f0*/  LOP3.LUT R9, R9, 0x1, RZ, 0xc0, !PT ;  /* 0x0000000109097812 */ /* 0x000fe400078ec0ff */
[----:B0-----:R-:W-:-:S04]  /*7500*/  @P1 LEA R4, R5, R4, 0x18 ;  /* 0x0000000405041211 */ /* 0x001fc800078ec0ff */
[----:B------:R0:W-:Y:S01]  /*7510*/  @P1 SYNCS.ARRIVE.TRANS64.A1T0 RZ, [R4+URZ+0x38], RZ ;  /* 0x000038ff04ff19a7 */ /* 0x0001e2000810003f */
[----:B------:R-:W-:Y:S02]  /*7520*/  ISETP.NE.U32.AND P1, PT, R3, 0x1, PT ;  /* 0x000000010300780c */ /* 0x000fe40003f25070 */
[----:B------:R-:W-:Y:S02]  /*7530*/  SEL R3, RZ, 0x1, !P0 ;  /* 0x00000001ff037807 */ /* 0x000fe40004000000 */
[----:B------:R-:W-:Y:S02]  /*7540*/  ISETP.GE.U32.AND.EX P0, PT, R17, UR9, PT, P2 ;  /* 0x0000000911007c0c */ /* 0x000fe4000bf06120 */
[----:B------:R-:W-:-:S04]  /*7550*/  ISETP.GT.U32.AND P1, PT, R8, 0x1, !P1 ;  /* 0x000000010800780c */ /* 0x000fc80004f24070 */
[----:B0-----:R-:W-:-:S04]  /*7560*/  SEL R4, RZ, 0x1, !P1 ;  /* 0x00000001ff047807 */ /* 0x001fc80004800000 */
[--C-:B------:R-:W-:Y:S02]  /*7570*/  LOP3.LUT R10, R4, R10, R3.reuse, 0x96, !PT ;  /* 0x0000000a040a7212 */ /* 0x100fe400078e9603 */
[----:B------:R-:W-:Y:S02]  /*7580*/  PRMT R4, RZ, 0x7610, R4 ;  /* 0x00007610ff047816 */ /* 0x000fe40000000004 */
[----:B------:R-:W-:Y:S01]  /*7590*/  PRMT R3, RZ, 0x7610, R3 ;  /* 0x00007610ff037816 */ /* 0x000fe20000000003 */
[----:B------:R-:W-:Y:S06]  /*75a0*/  @P0 BRA `(.L_x_174) ;  /* 0x0000000400500947 */ /* 0x000fec0003800000 */
[----:B------:R-:W0:Y:S01]  /*75b0*/  S2R R15, SR_CTAID.X ;  /* 0x00000000000f7919 */ /* 0x000e220000002500 */
[----:B------:R-:W-:Y:S01]  /*75c0*/  ULDC.64 UR8, c[0x0][0x628] ;  /* 0x00018a0000087ab9 */ /* 0x000fe20000000a00 */
[----:B------:R-:W1:Y:S01]  /*75d0*/  LDC R20, c[0x0][0x144] ;  /* 0x00005100ff147b82 */ /* 0x000e620000000800 */
[----:B------:R-:W-:Y:S01]  /*75e0*/  ISETP.NE.U32.AND P0, PT, RZ, UR8, PT ;  /* 0x00000008ff007c0c */ /* 0x000fe2000bf05070 */
[----:B------:R-:W2:Y:S01]  /*75f0*/  S2R R13, SR_CTAID.Y ;  /* 0x00000000000d7919 */ /* 0x000ea20000002600 */
[----:B------:R-:W-:Y:S01]  /*7600*/  ULDC UR10, c[0x0][0x150] ;  /* 0x00005400000a7ab9 */ /* 0x000fe20000000800 */
[----:B------:R-:W-:Y:S01]  /*7610*/  ULDC UR11, c[0x0][0x630] ;  /* 0x00018c00000b7ab9 */ /* 0x000fe20000000800 */
[----:B------:R-:W-:Y:S01]  /*7620*/  ISETP.NE.AND.EX P0, PT, RZ, UR9, PT, P0 ;  /* 0x00000009ff007c0c */ /* 0x000fe2000bf05300 */
[----:B------:R-:W-:Y:S01]  /*7630*/  IMAD.MOV.U32 R4, RZ, RZ, R16 ;  /* 0x000000ffff047224 */ /* 0x000fe200078e0010 */
[----:B0-----:R-:W-:-:S05]  /*7640*/  I2FP.F32.U32 R5, R15 ;  /* 0x0000000f00057245 */ /* 0x001fca0000201000 */
[----:B------:R-:W-:Y:S01]  /*7650*/  FMUL R21, R5, UR10 ;  /* 0x0000000a05157c20 */ /* 0x000fe20008400000 */
[----:B------:R-:W-:-:S05]  /*7660*/  IMAD.MOV.U32 R5, RZ, RZ, R17 ;  /* 0x000000ffff057224 */ /* 0x000fca00078e0011 */
[----:B--2---:R-:W-:Y:S05]  /*7670*/  @!P0 BRA `(.L_x_175) ;  /* 0x0000000000288947 */ /* 0x004fea0003800000 */
[----:B------:R-:W-:Y:S02]  /*7680*/  ULDC UR10, c[0x0][0x634] ;  /* 0x00018d00000a7ab9 */ /* 0x000fe40000000800 */
[----:B------:R-:W-:-:S05]  /*7690*/  IADD3 R5, P0, R16, UR10, RZ ;  /* 0x0000000a10057c10 */ /* 0x000fca000ff1e0ff */
[----:B------:R-:W-:-:S04]  /*76a0*/  IMAD.X R19, RZ, RZ, R17, P0 ;  /* 0x000000ffff137224 */ /* 0x000fc800000e0611 */
[----:B------:R-:W-:-:S04]  /*76b0*/  IMAD.WIDE.U32 R6, R19, UR8, RZ ;  /* 0x0000000813067c25 */ /* 0x000fc8000f8e00ff */
[----:B------:R-:W-:-:S04]  /*76c0*/  IMAD.WIDE.U32 R6, P0, R5, UR9, R6 ;  /* 0x0000000905067c25 */ /* 0x000fc8000f800006 */
[----:B------:R-:W-:-:S04]  /*76d0*/  IMAD.WIDE.U32 R4, R5, UR8, RZ ;  /* 0x0000000805047c25 */ /* 0x000fc8000f8e00ff */
[----:B------:R-:W-:Y:S01]  /*76e0*/  IMAD.MOV.U32 R4, RZ, RZ, R7 ;  /* 0x000000ffff047224 */ /* 0x000fe200078e0007 */
[----:B------:R-:W-:Y:S01]  /*76f0*/  IADD3 RZ, P1, R5, R6, RZ ;  /* 0x0000000605ff7210 */ /* 0x000fe20007f3e0ff */
[----:B------:R-:W-:-:S04]  /*7700*/  IMAD.X R5, RZ, RZ, RZ, P0 ;  /* 0x000000ffff057224 */ /* 0x000fc800000e06ff */
[----:B------:R-:W-:-:S08]  /*7710*/  IMAD.WIDE.U32.X R4, R19, UR9, R4, P1 ;  /* 0x0000000913047c25 */ /* 0x000fd000088e0404 */
.L_x_175:
[--C-:B------:R-:W-:Y:S01]  /*7720*/  SHF.R.U64 R14, R4, UR11, R5.reuse ;  /* 0x0000000b040e7c19 */ /* 0x100fe20008001205 */
[----:B------:R-:W0:Y:S01]  /*7730*/  F2I.U32.TRUNC.NTZ R21, R21 ;  /* 0x0000001500157305 */ /* 0x000e22000020f000 */
[----:B------:R-:W-:Y:S01]  /*7740*/  SHF.R.U32.HI R4, RZ, UR11, R5 ;  /* 0x0000000bff047c19 */ /* 0x000fe20008011605 */
[----:B------:R-:W-:Y:S01]  /*7750*/  ULDC.64 UR8, c[0x0][0x620] ;  /* 0x0001880000087ab9 */ /* 0x000fe20000000a00 */
[----:B------:R-:W-:Y:S01]  /*7760*/  IADD3 R7, P0, RZ, -R14, RZ ;  /* 0x8000000eff077210 */ /* 0x000fe20007f1e0ff */
[----:B------:R-:W-:Y:S01]  /*7770*/  ULDC.64 UR10, c[0x0][0x640] ;  /* 0x00019000000a7ab9 */ /* 0x000fe20000000a00 */
[----:B------:R-:W2:Y:S03]  /*7780*/  LDC R22, c[0x0][0x148] ;  /* 0x00005200ff167b82 */ /* 0x000ea60000000800 */
[----:B------:R-:W-:Y:S01]  /*7790*/  IMAD.X R4, RZ, RZ, ~R4, P0 ;  /* 0x000000ffff047224 */ /* 0x000fe200000e0e04 */
[----:B------:R-:W-:-:S03]  /*77a0*/  ISETP.NE.U32.AND P0, PT, RZ, UR10, PT ;  /* 0x0000000aff007c0c */ /* 0x000fc6000bf05070 */
[----:B------:R-:W-:Y:S01]  /*77b0*/  IMAD R6, R4, UR8, RZ ;  /* 0x0000000804067c24 */ /* 0x000fe2000f8e02ff */
[----:B------:R-:W-:Y:S01]  /*77c0*/  ISETP.NE.AND.EX P0, PT, RZ, UR11, PT, P0 ;  /* 0x0000000bff007c0c */ /* 0x000fe2000bf05300 */
[----:B------:R-:W-:Y:S01]  /*77d0*/  IMAD.WIDE.U32 R4, R7, UR8, R16 ;  /* 0x0000000807047c25 */ /* 0x000fe2000f8e0010 */
[----:B------:R-:W-:-:S03]  /*77e0*/  ULDC UR8, c[0x0][0x618] ;  /* 0x0001860000087ab9 */ /* 0x000fc60000000800 */
[----:B------:R-:W-:Y:S01]  /*77f0*/  IMAD R7, R7, UR9, R6 ;  /* 0x0000000907077c24 */ /* 0x000fe2000f8e0206 */
[----:B------:R-:W-:Y:S01]  /*7800*/  ULDC UR9, c[0x0][0x154] ;  /* 0x0000550000097ab9 */ /* 0x000fe20000000800 */
[----:B0-----:R-:W-:Y:S02]  /*7810*/  IMAD.MOV R6, RZ, RZ, -R21 ;  /* 0x000000ffff067224 */ /* 0x001fe400078e0a15 */
[----:B------:R-:W-:Y:S02]  /*7820*/  IMAD.IADD R5, R5, 0x1, R7 ;  /* 0x0000000105057824 */ /* 0x000fe400078e0207 */
[----:B-1----:R-:W-:Y:S01]  /*7830*/  IMAD R15, R20, R6, R15 ;  /* 0x00000006140f7224 */ /* 0x002fe200078e020f */
[----:B------:R-:W-:Y:S02]  /*7840*/  I2FP.F32.U32 R6, R13 ;  /* 0x0000000d00067245 */ /* 0x000fe40000201000 */
[--C-:B------:R-:W-:Y:S02]  /*7850*/  SHF.R.U64 R19, R4, UR8, R5.reuse ;  /* 0x0000000804137c19 */ /* 0x100fe40008001205 */
[----:B------:R-:W-:Y:S01]  /*7860*/  SHF.R.U32.HI R4, RZ, UR8, R5 ;  /* 0x00000008ff047c19 */ /* 0x000fe20008011605 */
[----:B------:R-:W-:Y:S01]  /*7870*/  FMUL R6, R6, UR9 ;  /* 0x0000000906067c20 */ /* 0x000fe20008400000 */
[----:B------:R-:W-:-:S02]  /*7880*/  ULDC UR8, c[0x0][0x608] ;  /* 0x0001820000087ab9 */ /* 0x000fc40000000800 */
[--C-:B------:R-:W-:Y:S01]  /*7890*/  SHF.R.U64 R21, R19, UR8, R4.reuse ;  /* 0x0000000813157c19 */ /* 0x100fe20008001204 */
[----:B------:R0:W1:Y:S01]  /*78a0*/  F2I.U32.TRUNC.NTZ R24, R6 ;  /* 0x0000000600187305 */ /* 0x000062000020f000 */
[----:B------:R-:W-:Y:S01]  /*78b0*/  SHF.R.U32.HI R4, RZ, UR8, R4 ;  /* 0x00000008ff047c19 */ /* 0x000fe20008011604 */
[----:B------:R-:W-:-:S03]  /*78c0*/  ULDC UR8, c[0x0][0x658] ;  /* 0x0001960000087ab9 */ /* 0x000fc60000000800 */
[--C-:B------:R-:W-:Y:S02]  /*78d0*/  SHF.R.U64 R20, R21, UR8, R4.reuse ;  /* 0x0000000815147c19 */ /* 0x100fe40008001204 */
[----:B------:R-:W-:-:S03]  /*78e0*/  SHF.R.U32.HI R23, RZ, UR8, R4 ;  /* 0x00000008ff177c19 */ /* 0x000fc60008011604 */
[----:B------:R-:W-:Y:S02]  /*78f0*/  IMAD.MOV.U32 R4, RZ, RZ, R20 ;  /* 0x000000ffff047224 */ /* 0x000fe400078e0014 */
[----:B------:R-:W-:Y:S01]  /*7900*/  IMAD.MOV.U32 R5, RZ, RZ, R23 ;  /* 0x000000ffff057224 */ /* 0x000fe200078e0017 */
[----:B0-----:R-:W-:Y:S06]  /*7910*/  @!P0 BRA `(.L_x_176) ;  /* 0x0000000000288947 */ /* 0x001fec0003800000 */
        /* <DEDUP_REMOVED lines=10> */
.L_x_176:
[----:B------:R-:W-:Y:S01]  /*79c0*/  ISETP.NE.AND P0, PT, R2, 0x1, PT ;  /* 0x000000010200780c */ /* 0x000fe20003f05270 */
[----:B------:R-:W-:Y:S01]  /*79d0*/  ULDC UR8, c[0x0][0x648] ;  /* 0x0001920000087ab9 */ /* 0x000fe20000000800 */
[----:B------:R-:W-:Y:S01]  /*79e0*/  LOP3.LUT R21, R21, UR7, RZ, 0xc0, !PT ;  /* 0x0000000715157c12 */ /* 0x000fe2000f8ec0ff */
[----:B-1----:R-:W-:Y:S01]  /*79f0*/  IMAD.MOV R24, RZ, RZ, -R24 ;  /* 0x000000ffff187224 */ /* 0x002fe200078e0a18 */
[----:B------:R-:W-:Y:S01]  /*7a00*/  SHF.R.U64 R4, R4, UR8, R5 ;  /* 0x0000000804047c19 */ /* 0x000fe20008001205 */
[----:B------:R-:W-:Y:S01]  /*7a10*/  ULDC UR8, c[0x0][0x638] ;  /* 0x00018e0000087ab9 */ /* 0x000fe20000000800 */
[----:B------:R-:W-:Y:S01]  /*7a20*/  LOP3.LUT R19, R19, UR4, RZ, 0xc0, !PT ;  /* 0x0000000413137c12 */ /* 0x000fe2000f8ec0ff */
[----:B------:R-:W-:Y:S01]  /*7a30*/  ULDC UR9, c[0x0][0x610] ;  /* 0x0001840000097ab9 */ /* 0x000fe20000000800 */
[----:B------:R-:W-:Y:S02]  /*7a40*/  IMAD.MOV.U32 R6, RZ, RZ, R14 ;  /* 0x000000ffff067224 */ /* 0x000fe400078e000e */
[----:B------:R-:W-:-:S02]  /*7a50*/  IMAD.MOV R5, RZ, RZ, -R4 ;  /* 0x000000ffff057224 */ /* 0x000fc400078e0a04 */
[----:B------:R-:W-:Y:S02]  /*7a60*/  IMAD R4, R4, UR5, R21 ;  /* 0x0000000504047c24 */ /* 0x000fe4000f8e0215 */
[----:B--2---:R-:W-:Y:S02]  /*7a70*/  @P0 IMAD R15, R22, R24, R13 ;  /* 0x00000018160f0224 */ /* 0x004fe400078e020d */
[----:B------:R-:W-:Y:S01]  /*7a80*/  IMAD R20, R5, UR8, R20 ;  /* 0x0000000805147c24 */ /* 0x000fe2000f8e0214 */
[----:B------:R-:W-:Y:S01]  /*7a90*/  ULDC UR8, c[0x0][0x600] ;  /* 0x0001800000087ab9 */ /* 0x000fe20000000800 */
[----:B------:R-:W-:Y:S02]  /*7aa0*/  IMAD R15, R4, UR9, R15 ;  /* 0x00000009040f7c24 */ /* 0x000fe4000f8e020f */
[----:B------:R-:W-:Y:S02]  /*7ab0*/  IMAD R20, R20, UR8, R19 ;  /* 0x0000000814147c24 */ /* 0x000fe4000f8e0213 */
[----:B------:R-:W-:-:S03]  /*7ac0*/  IMAD.MOV.U32 R4, RZ, RZ, 0x1 ;  /* 0x00000001ff047424 */ /* 0x000fc600078e00ff */
[----:B------:R-:W-:Y:S02]  /*7ad0*/  SEL R19, R20, R15, !P0 ;  /* 0x0000000f14137207 */ /* 0x000fe40004000000 */
[----:B------:R-:W-:-:S07]  /*7ae0*/  SEL R13, R15, R20, !P0 ;  /* 0x000000140f0d7207 */ /* 0x000fce0004000000 */
.L_x_174:
[----:B------:R-:W-:Y:S05]  /*7af0*/  BSYNC B1 ;  /* 0x0000000000017941 */ /* 0x000fea0003800000 */
.L_x_173:
[----:B------:R-:W-:-:S13]  /*7b00*/  LOP3.LUT P0, RZ, R4, 0xff, RZ, 0xc0, !PT ;  /* 0x000000ff04ff7812 */ /* 0x000fda000780c0ff */
[----:B------:R-:W-:Y:S05]  /*7b10*/  @P0 BRA `(.L_x_177) ;  /* 0xfffffff4002c0947 */ /* 0x000fea000383ffff */
[----:B------:R-:W-:Y:S05]  /*7b20*/  BSYNC B0 ;  /* 0x0000000000007941 */ /* 0x000fea0003800000 */
.L_x_166:
[----:B------:R-:W-:-:S03]  /*7b30*/  UMOV UR8, 0xffffffff ;  /* 0xffffffff00087882 */ /* 0x000fc60000000000 */
[----:B------:R-:W-:Y:S05]  /*7b40*/  BRA.DIV UR8, `(.L_x_178) ;  /* 0x0000000208cc7947 */ /* 0x000fea000b800000 */
[----:B------:R-:W-:-:S13]  /*7b50*/  ELECT P6, URZ, PT ;  /* 0x00000000003f782f */ /* 0x000fda00038c0000 */
.L_x_190:
[----:B------:R-:W-:Y:S04]  /*7b60*/  BSSY B0, `(.L_x_179) ;  /* 0x0000019000007945 */ /* 0x000fe80003800000 */
[----:B------:R-:W-:Y:S05]  /*7b70*/  @!P6 BRA `(.L_x_180) ;  /* 0x00000000005ce947 */ /* 0x000fea0003800000 */
[----:B------:R-:W-:-:S04]  /*7b80*/  LOP3.LUT R18, R18, 0x2, RZ, 0xfc, !PT ;  /* 0x0000000212127812 */ /* 0x000fc800078efcff */
[----:B------:R-:W-:-:S13]  /*7b90*/  ISETP.NE.AND P0, PT, R18, 0x3, PT ;  /* 0x000000031200780c */ /* 0x000fda0003f05270 */
[----:B------:R-:W-:Y:S05]  /*7ba0*/  @!P0 BRA `(.L_x_181) ;  /* 0x0000000000048947 */ /* 0x000fea0003800000 */
[----:B------:R-:W-:Y:S01]  /*7bb0*/  BPT.TRAP 0x1 ;  /* 0x000000040000795c */ /* 0x000fe20000300000 */
.L_x_181:
[----:B------:R-:W0:Y:S01]  /*7bc0*/  S2R R3, SR_CgaCtaId ;  /* 0x0000000000037919 */ /* 0x000e220000008800 */
[----:B------:R-:W-:Y:S02]  /*7bd0*/  MOV R0, 0x400 ;  /* 0x0000040000007802 */ /* 0x000fe40000000f00 */
[----:B------:R-:W-:Y:S02]  /*7be0*/  SHF.L.U32 R2, R10, 0x1f, RZ ;  /* 0x0000001f0a027819 */ /* 0x000fe400000006ff */
[----:B0-----:R-:W-:-:S05]  /*7bf0*/  LEA R0, R3, R0, 0x18 ;  /* 0x0000000003007211 */ /* 0x001fca00078ec0ff */
[----:B------:R-:W-:-:S04]  /*7c00*/  VIADD R0, R0, 0x10 ;  /* 0x0000001000007836 */ /* 0x000fc80000000000 */
[C---:B------:R-:W-:Y:S02]  /*7c10*/  IMAD R5, R9.reuse, 0x8, R0 ;  /* 0x0000000809057824 */ /* 0x040fe400078e0200 */
[----:B------:R-:W-:Y:S02]  /*7c20*/  VIADD R9, R9, 0x1 ;  /* 0x0000000109097836 */ /* 0x000fe40000000000 */
[----:B------:R-:W0:Y:S03]  /*7c30*/  SYNCS.PHASECHK.TRANS64.TRYWAIT P0, [R5+URZ], R2 ;  /* 0x00000002050075a7 */ /* 0x000e26000800017f */
[----:B------:R-:W-:-:S04]  /*7c40*/  ISETP.NE.AND P1, PT, R9, 0x2, PT ;  /* 0x000000020900780c */ /* 0x000fc80003f25270 */
[----:B------:R-:W-:Y:S02]  /*7c50*/  SEL R3, RZ, 0x1, P1 ;  /* 0x00000001ff037807 */ /* 0x000fe40000800000 */
[----:B------:R-:W-:Y:S02]  /*7c60*/  SEL R9, R9, RZ, P1 ;  /* 0x000000ff09097207 */ /* 0x000fe40000800000 */
[----:B------:R-:W-:Y:S01]  /*7c70*/  LOP3.LUT R3, R10, R3, RZ, 0x3c, !PT ;  /* 0x000000030a037212 */ /* 0x000fe200078e3cff */
[----:B0-----:R-:W-:Y:S06]  /*7c80*/  @!P0 BRA `(.L_x_182) ;  /* 0x00000000009c8947 */ /* 0x001fec0003800000 */
.L_x_191:
[----:B------:R-:W-:Y:S01]  /*7c90*/  IMAD R9, R9, 0x8, R0 ;  /* 0x0000000809097824 */ /* 0x000fe200078e0200 */
[----:B------:R-:W-:-:S07]  /*7ca0*/  SHF.L.U32 R0, R3, 0x1f, RZ ;  /* 0x0000001f03007819 */ /* 0x000fce00000006ff */
.L_x_183:
[----:B-1----:R1:W2:Y:S02]  /*7cb0*/  SYNCS.PHASECHK.TRANS64.TRYWAIT P0, [R9+URZ], R0 ;  /* 0x00000000090075a7 */ /* 0x0022a4000800017f */
[----:B--2---:R-:W-:Y:S05]  /*7cc0*/  @!P0 NANOSLEEP.SYNCS 0x989680 ;  /* 0x009896800000895d */ /* 0x004fea0003900000 */
[----:B------:R-:W2:Y:S02]  /*7cd0*/  @!P0 SYNCS.PHASECHK.TRANS64 P0, [R9+URZ], R0 ;  /* 0x00000000090085a7 */ /* 0x000ea4000800007f */
[----:B--2---:R-:W-:Y:S05]  /*7ce0*/  @!P0 BRA `(.L_x_183) ;  /* 0xfffffffc00f08947 */ /* 0x004fea000383ffff */
.L_x_180:
[----:B------:R-:W-:Y:S05]  /*7cf0*/  BSYNC B0 ;  /* 0x0000000000007941 */ /* 0x000fea0003800000 */
.L_x_179:
[----:B------:R-:W-:Y:S05]  /*7d00*/  EXIT ;  /* 0x000000000000794d */ /* 0x000fea0003800000 */
.L_x_21:
[----:B-1----:R1:W2:Y:S02]  /*7d10*/  SYNCS.PHASECHK.TRANS64.TRYWAIT P1, [R3+URZ], R0 ;  /* 0x00000000030075a7 */ /* 0x0022a4000802017f */
[----:B--2---:R-:W-:Y:S05]  /*7d20*/  @!P1 NANOSLEEP.SYNCS 0x989680 ;  /* 0x009896800000995d */ /* 0x004fea0003900000 */
[----:B------:R-:W2:Y:S02]  /*7d30*/  @!P1 SYNCS.PHASECHK.TRANS64 P1, [R3+URZ], R0 ;  /* 0x00000000030095a7 */ /* 0x000ea4000802007f */
[----:B--2---:R-:W-:Y:S05]  /*7d40*/  @!P1 BRA `(.L_x_21) ;  /* 0xfffffffc00f09947 */ /* 0x004fea000383ffff */
[----:B------:R-:W-:Y:S05]  /*7d50*/  BRA `(.L_x_20) ;  /* 0xffffff9800847947 */ /* 0x000fea000383ffff */
.L_x_26:
[----:B-1----:R1:W2:Y:S02]  /*7d60*/  SYNCS.PHASECHK.TRANS64.TRYWAIT P1, [R5+URZ], R4 ;  /* 0x00000004050075a7 */ /* 0x0022a4000802017f */
[----:B--2---:R-:W-:Y:S05]  /*7d70*/  @!P1 NANOSLEEP.SYNCS 0x989680 ;  /* 0x009896800000995d */ /* 0x004fea0003900000 */
[----:B------:R-:W2:Y:S02]  /*7d80*/  @!P1 SYNCS.PHASECHK.TRANS64 P1, [R5+URZ], R4 ;  /* 0x00000004050095a7 */ /* 0x000ea4000802007f */
[----:B--2---:R-:W-:Y:S05]  /*7d90*/  @!P1 BRA `(.L_x_26) ;  /* 0xfffffffc00f09947 */ /* 0x004fea000383ffff */
[----:B------:R-:W-:Y:S05]  /*7da0*/  BRA `(.L_x_25) ;  /* 0xffffff9c00607947 */ /* 0x000fea000383ffff */
.L_x_167:
[----:B------:R-:W-:Y:S01]  /*7db0*/  BSSY B1, `(.L_x_184) ;  /* 0x0000006000017945 */ /* 0x000fe20003800000 */
[----:B------:R-:W-:-:S07]  /*7dc0*/  IMAD.MOV.U32 R15, RZ, RZ, -0x1 ;  /* 0xffffffffff0f7424 */ /* 0x000fce00078e00ff */
[----:B------:R-:W-:Y:S05]  /*7dd0*/  WARPSYNC.COLLECTIVE R15, `(.L_x_185) ;  /* 0x000000000f0c7348 */ /* 0x000fea0003c00000 */
[----:B------:R-:W-:Y:S02]  /*7de0*/  ELECT P6, UR62, PT ;  /* 0x00000000003e782f */ /* 0x000fe400038c0000 */
[----:B------:R-:W-:Y:S01]  /*7df0*/  MOV R14, UR62 ;  /* 0x0000003e000e7c02 */ /* 0x000fe20008000f00 */
[----:B------:R-:W-:Y:S10]  /*7e00*/  ENDCOLLECTIVE ;  /* 0x000000000000791b */ /* 0x000ff40003800000 */
.L_x_185:
[----:B------:R-:W-:Y:S05]  /*7e10*/  BSYNC B1 ;  /* 0x0000000000017941 */ /* 0x000fea0003800000 */
.L_x_184:
[----:B------:R-:W-:Y:S05]  /*7e20*/  BRA `(.L_x_186) ;  /* 0xfffffff000747947 */ /* 0x000fea000383ffff */
.L_x_170:
[----:B-1----:R1:W2:Y:S02]  /*7e30*/  SYNCS.PHASECHK.TRANS64.TRYWAIT P0, [R20+URZ+0x10], R13 ;  /* 0x0000100d140075a7 */ /* 0x0022a4000800017f */
[----:B--2---:R-:W-:Y:S05]  /*7e40*/  @!P0 NANOSLEEP.SYNCS 0x989680 ;  /* 0x009896800000895d */ /* 0x004fea0003900000 */
[----:B------:R-:W2:Y:S02]  /*7e50*/  @!P0 SYNCS.PHASECHK.TRANS64 P0, [R20+URZ+0x10], R13 ;  /* 0x0000100d140085a7 */ /* 0x000ea4000800007f */
[----:B--2---:R-:W-:Y:S05]  /*7e60*/  @!P0 BRA `(.L_x_170) ;  /* 0xfffffffc00f08947 */ /* 0x004fea000383ffff */
[----:B------:R-:W-:Y:S05]  /*7e70*/  BRA `(.L_x_187) ;  /* 0xfffffff000b07947 */ /* 0x000fea000383ffff */
.L_x_178:
[----:B------:R-:W-:Y:S01]  /*7e80*/  BSSY B0, `(.L_x_188) ;  /* 0x0000006000007945 */ /* 0x000fe20003800000 */
[----:B------:R-:W-:-:S07]  /*7e90*/  IMAD.MOV.U32 R15, RZ, RZ, -0x1 ;  /* 0xffffffffff0f7424 */ /* 0x000fce00078e00ff */
[----:B------:R-:W-:Y:S05]  /*7ea0*/  WARPSYNC.COLLECTIVE R15, `(.L_x_189) ;  /* 0x000000000f0c7348 */ /* 0x000fea0003c00000 */
[----:B------:R-:W-:Y:S02]  /*7eb0*/  ELECT P6, UR62, PT ;  /* 0x00000000003e782f */ /* 0x000fe400038c0000 */
[----:B------:R-:W-:Y:S01]  /*7ec0*/  MOV R14, UR62 ;  /* 0x0000003e000e7c02 */ /* 0x000fe20008000f00 */
[----:B------:R-:W-:Y:S10]  /*7ed0*/  ENDCOLLECTIVE ;  /* 0x000000000000791b */ /* 0x000ff40003800000 */
.L_x_189:
[----:B------:R-:W-:Y:S05]  /*7ee0*/  BSYNC B0 ;  /* 0x0000000000007941 */ /* 0x000fea0003800000 */
.L_x_188:
[----:B------:R-:W-:Y:S05]  /*7ef0*/  BRA `(.L_x_190) ;  /* 0xfffffffc00187947 */ /* 0x000fea000383ffff */
.L_x_182:
[----:B0-----:R0:W1:Y:S02]  /*7f00*/  SYNCS.PHASECHK.TRANS64.TRYWAIT P0, [R5+URZ], R2 ;  /* 0x00000002050075a7 */ /* 0x001064000800017f */
[----:B-1----:R-:W-:Y:S05]  /*7f10*/  @!P0 NANOSLEEP.SYNCS 0x989680 ;  /* 0x009896800000895d */ /* 0x002fea0003900000 */
[----:B------:R-:W1:Y:S02]  /*7f20*/  @!P0 SYNCS.PHASECHK.TRANS64 P0, [R5+URZ], R2 ;  /* 0x00000002050085a7 */ /* 0x000e64000800007f */
[----:B-1----:R-:W-:Y:S05]  /*7f30*/  @!P0 BRA `(.L_x_182) ;  /* 0xfffffffc00f08947 */ /* 0x002fea000383ffff */
[----:B------:R-:W-:Y:S05]  /*7f40*/  BRA `(.L_x_191) ;  /* 0xfffffffc00507947 */ /* 0x000fea000383ffff */
.L_x_192:
[----:B------:R-:W-:-:S00]  /*7f50*/  BRA `(.L_x_192) ;  /* 0xfffffffc00fc7947 */ /* 0x000fc0000383ffff */
[----:B------:R-:W-:-:S00]  /*7f60*/  NOP ;  /* 0x0000000000007918 */ /* 0x000fc00000000000 */
        /* <DEDUP_REMOVED lines=9> */
.L_x_193:


//--------------------- .nv.global.init           --------------------------
	.section	.nv.global.init,"aw",@progbits
.nv.global.init:
	.type		$str$22,@object
	.size		$str$22,($str$23 - $str$22)
$str$22:
        /*0000*/ 	.byte	0x6b, 0x5f, 0x74, 0x69, 0x6c, 0x65, 0x5f, 0x63, 0x6f, 0x75, 0x6e, 0x74, 0x20, 0x3e, 0x3d, 0x20
        /*0010*/ 	.byte	0x31, 0x00
	.type		$str$23,@object
	.size		$str$23,(__unnamed_1 - $str$23)
$str$23:
        /*0012*/ 	.byte	0x2f, 0x74, 0x6d, 0x70, 0x2f, 0x63, 0x75, 0x74, 0x6c, 0x61, 0x73, 0x73, 0x5f, 0x73, 0x77, 0x65
        /*0022*/ 	.byte	0x65, 0x70, 0x5f, 0x73, 0x72, 0x63, 0x2f, 0x69, 0x6e, 0x63, 0x6c, 0x75, 0x64, 0x65, 0x2f, 0x63
        /*0032*/ 	.byte	0x75, 0x74, 0x6c, 0x61, 0x73, 0x73, 0x2f, 0x67, 0x65, 0x6d, 0x6d, 0x2f, 0x63, 0x6f, 0x6c, 0x6c
        /*0042*/ 	.byte	0x65, 0x63, 0x74, 0x69, 0x76, 0x65, 0x2f, 0x73, 0x6d, 0x39, 0x30, 0x5f, 0x6d, 0x6d, 0x61, 0x5f
        /*0052*/ 	.byte	0x74, 0x6d, 0x61, 0x5f, 0x67, 0x6d, 0x6d, 0x61, 0x5f, 0x73, 0x73, 0x5f, 0x77, 0x61, 0x72, 0x70
        /*0062*/ 	.byte	0x73, 0x70, 0x65, 0x63, 0x69, 0x61, 0x6c, 0x69, 0x7a, 0x65, 0x64, 0x2e, 0x68, 0x70, 0x70, 0x00
	.type		__unnamed_1,@object
	.size		__unnamed_1,(.L_0 - __unnamed_1)
__unnamed_1:
        /*0072*/ 	.byte	0x76, 0x6f, 0x69, 0x64, 0x20, 0x63, 0x75, 0x74, 0x6c, 0x61, 0x73, 0x73, 0x3a, 0x3a, 0x67, 0x65
        /* <DEDUP_REMOVED lines=180> */
        /*0bc2*/ 	.byte	0x75, 0x74, 0x65, 0x3a, 0x3a, 0x69, 0x64, 0x65, 0x6e, 0x74, 0x69, 0x74, 0x79, 0x5d, 0x00
.L_0:


//--------------------- .nv.shared._ZN7cutlass13device_kernelINS_4gemm6kernel13GemmUniversalIN4cute5tupleIJiiiiEEENS1_10collective13CollectiveMmaINS1_34MainloopSm90TmaGmmaWarpSpecializedILi2ENS5_IJNS4_1CILi2EEESB_NSA_ILi1EEEEEENS1_35KernelTmaWarpSpecializedCooperativeEEENS5_IJNSA_ILi128EEESG_NSA_ILi64EEEEEENS_6half_tENS5_IJlSC_lEEESJ_SK_NS4_8TiledMMAINS4_8MMA_AtomIJNS4_4SM904GMMA26MMA_64x128x16_F32F16F16_SSILNSO_5MajorE0ELSQ_0ELNSO_7ScaleInE1ELSR_1EEEEEENS4_6LayoutINS5_IJSB_SC_SC_EEENS5_IJSC_NSA_ILi0EEESW_EEEEENS5_IJNS4_10UnderscoreESZ_SZ_EEEEENS4_23SM90_TMA_LOAD_MULTICASTENS4_14ComposedLayoutINS4_7SwizzleILi3ELi4ELi3EEENS4_18smem_ptr_flag_bitsILi16EEENSU_INS5_IJNSA_ILi8EEESH_EEENS5_IJSH_SC_EEEEEEEvNS4_8identityES12_S1C_vS1D_EENS_8epilogue10collective6detail29Sm90TmaWarpSpecializedAdapterINS1G_15DefaultEpilogueISJ_SK_SK_NS1F_6thread17LinearCombinationISJ_Li1EffLNS1K_9ScaleType4KindE0ELNS_15FloatRoundStyleE2ESJ_EENS1_15EpilogueDefaultEEEEEvvEEEEvNT_6ParamsE --------------------------
	.section	.nv.shared._ZN7cutlass13device_kernelINS_4gemm6kernel13GemmUniversalIN4cute5tupleIJiiiiEEENS1_10collective13CollectiveMmaINS1_34MainloopSm90TmaGmmaWarpSpecializedILi2ENS5_IJNS4_1CILi2EEESB_NSA_ILi1EEEEEENS1_35KernelTmaWarpSpecializedCooperativeEEENS5_IJNSA_ILi128EEESG_NSA_ILi64EEEEEENS_6half_tENS5_IJlSC_lEEESJ_SK_NS4_8TiledMMAINS4_8MMA_AtomIJNS4_4SM904GMMA26MMA_64x128x16_F32F16F16_SSILNSO_5MajorE0ELSQ_0ELNSO_7ScaleInE1ELSR_1EEEEEENS4_6LayoutINS5_IJSB_SC_SC_EEENS5_IJSC_NSA_ILi0EEESW_EEEEENS5_IJNS4_10UnderscoreESZ_SZ_EEEEENS4_23SM90_TMA_LOAD_MULTICASTENS4_14ComposedLayoutINS4_7SwizzleILi3ELi4ELi3EEENS4_18smem_ptr_flag_bitsILi16EEENSU_INS5_IJNSA_ILi8EEESH_EEENS5_IJSH_SC_EEEEEEEvNS4_8identityES12_S1C_vS1D_EENS_8epilogue10collective6detail29Sm90TmaWarpSpecializedAdapterINS1G_15DefaultEpilogueISJ_SK_SK_NS1F_6thread17LinearCombinationISJ_Li1EffLNS1K_9ScaleType4KindE0ELNS_15FloatRoundStyleE2ESJ_EENS1_15EpilogueDefaultEEEEEvvEEEEvNT_6ParamsE,"aw",@nobits
	.sectionflags	@""
	.align	16
	.zero		1024


//--------------------- .nv.shared.reserved.0     --------------------------
	.section	.nv.shared.reserved.0,"aw",@nobits
	.weak		__nv_reservedSMEM_offset_0_alias
	.size		__nv_reservedSMEM_offset_0_alias, 0, 0
	.other		__nv_reservedSMEM_offset_0_alias,@"STO_CUDA_RESERVED_SHARED STV_DEFAULT"
__nv_reservedSMEM_offset_0_alias:
	.zero		0


//--------------------- .nv.global                --------------------------
	.section	.nv.global,"aw",@nobits
.nv.global:
	.type		_ZN40_INTERNAL_beba13d4_4_k_cu_4ad5e49b_384874cute1_E,@object
	.size		_ZN40_INTERNAL_beba13d4_4_k_cu_4ad5e49b_384874cute1_E,(_ZN40_INTERNAL_beba13d4_4_k_cu_4ad5e49b_384874cuda3std3__45__cpo6cbeginE - _ZN40_INTERNAL_beba13d4_4_k_cu_4ad5e49b_384874cute1_E)
_ZN40_INTERNAL_beba13d4_4_k_cu_4ad5e49b_384874cute1_E:
	.zero		1
	.type		_ZN40_INTERNAL_beba13d4_4_k_cu_4ad5e49b_384874cuda3std3__45__cpo6cbeginE,@object
	.size		_ZN40_INTERNAL_beba13d4_4_k_cu_4ad5e49b_384874cuda3std3__45__cpo6cbeginE,(_ZN40_INTERNAL_beba13d4_4_k_cu_4ad5e49b_384874cuda3std3__48in_placeE - _ZN40_INTERNAL_beba13d4_4_k_cu_4ad5e49b_384874cuda3std3__45__cpo6cbeginE)
_ZN40_INTERNAL_beba13d4_4_k_cu_4ad5e49b_384874cuda3std3__45__cpo6cbeginE:
	.zero		1
	.type		_ZN40_INTERNAL_beba13d4_4_k_cu_4ad5e49b_384874cuda3std3__48in_placeE,@object
	.size		_ZN40_INTERNAL_beba13d4_4_k_cu_4ad5e49b_384874cuda3std3__48in_placeE,(_ZN40_INTERNAL_beba13d4_4_k_cu_4ad5e49b_384874cuda3std6ranges3__45__cpo9iter_moveE - _ZN40_INTERNAL_beba13d4_4_k_cu_4ad5e49b_384874cuda3std3__48in_placeE)
_ZN40_INTERNAL_beba13d4_4_k_cu_4ad5e49b_384874cuda3std3__48in_placeE:
	.zero		1
	.type		_ZN40_INTERNAL_beba13d4_4_k_cu_4ad5e49b_384874cuda3std6ranges3__45__cpo9iter_moveE,@object
	.size		_ZN40_INTERNAL_beba13d4_4_k_cu_4ad5e49b_384874cuda3std6ranges3__45__cpo9iter_moveE,(_ZN40_INTERNAL_beba13d4_4_k_cu_4ad5e49b_384874cuda3std3__45__cpo5beginE - _ZN40_INTERNAL_beba13d4_4_k_cu_4ad5e49b_384874cuda3std6ranges3__45__cpo9iter_moveE)
_ZN40_INTERNAL_beba13d4_4_k_cu_4ad5e49b_384874cuda3std6ranges3__45__cpo9iter_moveE:
	.zero		1
	.type		_ZN40_INTERNAL_beba13d4_4_k_cu_4ad5e49b_384874cuda3std3__45__cpo5beginE,@object
	.size		_ZN40_INTERNAL_beba13d4_4_k_cu_4ad5e49b_384874cuda3std3__45__cpo5beginE,(_ZN40_INTERNAL_beba13d4_4_k_cu_4ad5e49b_384874cuda3std3__442_GLOBAL__N__beba13d4_4_k_cu_4ad5e49b_384876ignoreE - _ZN40_INTERNAL_beba13d4_4_k_cu_4ad5e49b_384874cuda3std3__45__cpo5beginE)
_ZN40_INTERNAL_beba13d4_4_k_cu_4ad5e49b_384874cuda3std3__45__cpo5beginE:
	.zero		1
	.type		_ZN40_INTERNAL_beba13d4_4_k_cu_4ad5e49b_384874cuda3std3__442_GLOBAL__N__beba13d4_4_k_cu_4ad5e49b_384876ignoreE,@object
	.size		_ZN40_INTERNAL_beba13d4_4_k_cu_4ad5e49b_384874cuda3std3__442_GLOBAL__N__beba13d4_4_k_cu_4ad5e49b_384876ignoreE,(_ZN40_INTERNAL_beba13d4_4_k_cu_4ad5e49b_384874cute7productE - _ZN40_INTERNAL_beba13d4_4_k_cu_4ad5e49b_384874cuda3std3__442_GLOBAL__N__beba13d4_4_k_cu_4ad5e49b_384876ignoreE)
_ZN40_INTERNAL_beba13d4_4_k_cu_4ad5e49b_384874cuda3std3__442_GLOBAL__N__beba13d4_4_k_cu_4ad5e49b_384876ignoreE:
	.zero		1
	.type		_ZN40_INTERNAL_beba13d4_4_k_cu_4ad5e49b_384874cute7productE,@object
	.size		_ZN40_INTERNAL_beba13d4_4_k_cu_4ad5e49b_384874cute7productE,(_ZN40_INTERNAL_beba13d4_4_k_cu_4ad5e49b_384874cuda3std3__45__cpo3endE - _ZN40_INTERNAL_beba13d4_4_k_cu_4ad5e49b_384874cute7productE)
_ZN40_INTERNAL_beba13d4_4_k_cu_4ad5e49b_384874cute7productE:
	.zero		1
	.type		_ZN40_INTERNAL_beba13d4_4_k_cu_4ad5e49b_384874cuda3std3__45__cpo3endE,@object
	.size		_ZN40_INTERNAL_beba13d4_4_k_cu_4ad5e49b_384874cuda3std3__45__cpo3endE,(_ZN40_INTERNAL_beba13d4_4_k_cu_4ad5e49b_384874cuda3std3__419piecewise_constructE - _ZN40_INTERNAL_beba13d4_4_k_cu_4ad5e49b_384874cuda3std3__45__cpo3endE)
_ZN40_INTERNAL_beba13d4_4_k_cu_4ad5e49b_384874cuda3std3__45__cpo3endE:
	.zero		1
	.type		_ZN40_INTERNAL_beba13d4_4_k_cu_4ad5e49b_384874cuda3std3__419piecewise_constructE,@object
	.size		_ZN40_INTERNAL_beba13d4_4_k_cu_4ad5e49b_384874cuda3std3__419piecewise_constructE,(_ZN40_INTERNAL_beba13d4_4_k_cu_4ad5e49b_384874cuda3std3__45__cpo4cendE - _ZN40_INTERNAL_beba13d4_4_k_cu_4ad5e49b_384874cuda3std3__419piecewise_constructE)
_ZN40_INTERNAL_beba13d4_4_k_cu_4ad5e49b_384874cuda3std3__419piecewise_constructE:
	.zero		1
	.type		_ZN40_INTERNAL_beba13d4_4_k_cu_4ad5e49b_384874cuda3std3__45__cpo4cendE,@object
	.size		_ZN40_INTERNAL_beba13d4_4_k_cu_4ad5e49b_384874cuda3std3__45__cpo4cendE,(_ZN40_INTERNAL_beba13d4_4_k_cu_4ad5e49b_384874cuda3std6ranges3__45__cpo4swapE - _ZN40_INTERNAL_beba13d4_4_k_cu_4ad5e49b_384874cuda3std3__45__cpo4cendE)
_ZN40_INTERNAL_beba13d4_4_k_cu_4ad5e49b_384874cuda3std3__45__cpo4cendE:
	.zero		1
	.type		_ZN40_INTERNAL_beba13d4_4_k_cu_4ad5e49b_384874cuda3std6ranges3__45__cpo4swapE,@object
	.size		_ZN40_INTERNAL_beba13d4_4_k_cu_4ad5e49b_384874cuda3std6ranges3__45__cpo4swapE,(.L_8 - _ZN40_INTERNAL_beba13d4_4_k_cu_4ad5e49b_384874cuda3std6ranges3__45__cpo4swapE)
_ZN40_INTERNAL_beba13d4_4_k_cu_4ad5e49b_384874cuda3std6ranges3__45__cpo4swapE:
	.zero		1
.L_8:


//--------------------- .nv.constant0._ZN7cutlass13device_kernelINS_4gemm6kernel13GemmUniversalIN4cute5tupleIJiiiiEEENS1_10collective13CollectiveMmaINS1_34MainloopSm90TmaGmmaWarpSpecializedILi2ENS5_IJNS4_1CILi2EEESB_NSA_ILi1EEEEEENS1_35KernelTmaWarpSpecializedCooperativeEEENS5_IJNSA_ILi128EEESG_NSA_ILi64EEEEEENS_6half_tENS5_IJlSC_lEEESJ_SK_NS4_8TiledMMAINS4_8MMA_AtomIJNS4_4SM904GMMA26MMA_64x128x16_F32F16F16_SSILNSO_5MajorE0ELSQ_0ELNSO_7ScaleInE1ELSR_1EEEEEENS4_6LayoutINS5_IJSB_SC_SC_EEENS5_IJSC_NSA_ILi0EEESW_EEEEENS5_IJNS4_10UnderscoreESZ_SZ_EEEEENS4_23SM90_TMA_LOAD_MULTICASTENS4_14ComposedLayoutINS4_7SwizzleILi3ELi4ELi3EEENS4_18smem_ptr_flag_bitsILi16EEENSU_INS5_IJNSA_ILi8EEESH_EEENS5_IJSH_SC_EEEEEEEvNS4_8identityES12_S1C_vS1D_EENS_8epilogue10collective6detail29Sm90TmaWarpSpecializedAdapterINS1G_15DefaultEpilogueISJ_SK_SK_NS1F_6thread17LinearCombinationISJ_Li1EffLNS1K_9ScaleType4KindE0ELNS_15FloatRoundStyleE2ESJ_EENS1_15EpilogueDefaultEEEEEvvEEEEvNT_6ParamsE --------------------------
	.section	.nv.constant0._ZN7cutlass13device_kernelINS_4gemm6kernel13GemmUniversalIN4cute5tupleIJiiiiEEENS1_10collective13CollectiveMmaINS1_34MainloopSm90TmaGmmaWarpSpecializedILi2ENS5_IJNS4_1CILi2EEESB_NSA_ILi1EEEEEENS1_35KernelTmaWarpSpecializedCooperativeEEENS5_IJNSA_ILi128EEESG_NSA_ILi64EEEEEENS_6half_tENS5_IJlSC_lEEESJ_SK_NS4_8TiledMMAINS4_8MMA_AtomIJNS4_4SM904GMMA26MMA_64x128x16_F32F16F16_SSILNSO_5MajorE0ELSQ_0ELNSO_7ScaleInE1ELSR_1EEEEEENS4_6LayoutINS5_IJSB_SC_SC_EEENS5_IJSC_NSA_ILi0EEESW_EEEEENS5_IJNS4_10UnderscoreESZ_SZ_EEEEENS4_23SM90_TMA_LOAD_MULTICASTENS4_14ComposedLayoutINS4_7SwizzleILi3ELi4ELi3EEENS4_18smem_ptr_flag_bitsILi16EEENSU_INS5_IJNSA_ILi8EEESH_EEENS5_IJSH_SC_EEEEEEEvNS4_8identityES12_S1C_vS1D_EENS_8epilogue10collective6detail29Sm90TmaWarpSpecializedAdapterINS1G_15DefaultEpilogueISJ_SK_SK_NS1F_6thread17LinearCombinationISJ_Li1EffLNS1K_9ScaleType4KindE0ELNS_15FloatRoundStyleE2ESJ_EENS1_15EpilogueDefaultEEEEEvvEEEEvNT_6ParamsE,"a",@progbits
	.sectionflags	@""
	.align	4
.nv.constant0._ZN7cutlass13device_kernelINS_4gemm6kernel13GemmUniversalIN4cute5tupleIJiiiiEEENS1_10collective13CollectiveMmaINS1_34MainloopSm90TmaGmmaWarpSpecializedILi2ENS5_IJNS4_1CILi2EEESB_NSA_ILi1EEEEEENS1_35KernelTmaWarpSpecializedCooperativeEEENS5_IJNSA_ILi128EEESG_NSA_ILi64EEEEEENS_6half_tENS5_IJlSC_lEEESJ_SK_NS4_8TiledMMAINS4_8MMA_AtomIJNS4_4SM904GMMA26MMA_64x128x16_F32F16F16_SSILNSO_5MajorE0ELSQ_0ELNSO_7ScaleInE1ELSR_1EEEEEENS4_6LayoutINS5_IJSB_SC_SC_EEENS5_IJSC_NSA_ILi0EEESW_EEEEENS5_IJNS4_10UnderscoreESZ_SZ_EEEEENS4_23SM90_TMA_LOAD_MULTICASTENS4_14ComposedLayoutINS4_7SwizzleILi3ELi4ELi3EEENS4_18smem_ptr_flag_bitsILi16EEENSU_INS5_IJNSA_ILi8EEESH_EEENS5_IJSH_SC_EEEEEEEvNS4_8identityES12_S1C_vS1D_EENS_8epilogue10collective6detail29Sm90TmaWarpSpecializedAdapterINS1G_15DefaultEpilogueISJ_SK_SK_NS1F_6thread17LinearCombinationISJ_Li1EffLNS1K_9ScaleType4KindE0ELNS_15FloatRoundStyleE2ESJ_EENS1_15EpilogueDefaultEEEEEvvEEEEvNT_6ParamsE:
	.zero		1664


//--------------------- SYMBOLS --------------------------

	.type		.nv.reservedSmem.offset0,@object
	.size		.nv.reservedSmem.offset0,0x4
	.type		__assertfail,@function
